// auto-generated by cutlass_sweep.gemm — config: {"arch": "sm_90", "cluster_m": 1, "cluster_n": 1, "dtype": "e5m2", "dtype_b": "e5m2", "layout": "nt", "stages": 7, "tile_k": 32, "tile_m": 64, "tile_n": 256}
#include "cutlass/cutlass.h"
#include "cutlass/gemm/collective/collective_builder.hpp"
#include "cutlass/gemm/device/gemm_universal_adapter.h"
#include "cutlass/gemm/kernel/gemm_universal.hpp"
#include "cutlass/epilogue/collective/collective_builder.hpp"

using ElemA = cutlass::float_e5m2_t;
using ElemB = cutlass::float_e5m2_t;
using ElemCD = cutlass::float_e5m2_t;
using Acc  = float;
using TileShape    = cute::Shape<cute::_64, cute::_256, cute::_32>;
using ClusterShape = cute::Shape<cute::_1, cute::_1, cute::_1>;

using CollectiveEpilogue = typename cutlass::epilogue::collective::CollectiveBuilder<
    cutlass::arch::Sm90, cutlass::arch::OpClassTensorOp,
    TileShape, ClusterShape,
    cutlass::epilogue::collective::EpilogueTileAuto,
    Acc, Acc,
    ElemCD, cutlass::layout::RowMajor, 128 / cutlass::sizeof_bits<ElemCD>::value,
    ElemCD, cutlass::layout::RowMajor, 128 / cutlass::sizeof_bits<ElemCD>::value,
    cutlass::epilogue::collective::EpilogueScheduleAuto
  >::CollectiveOp;

using CollectiveMainloop = typename cutlass::gemm::collective::CollectiveBuilder<
    cutlass::arch::Sm90, cutlass::arch::OpClassTensorOp,
    ElemA, cutlass::layout::RowMajor, 128 / cutlass::sizeof_bits<ElemA>::value,
    ElemB, cutlass::layout::ColumnMajor, 128 / cutlass::sizeof_bits<ElemB>::value,
    Acc,
    TileShape, ClusterShape,
    cutlass::gemm::collective::StageCount<7>,
    cutlass::gemm::collective::KernelScheduleAuto
  >::CollectiveOp;

using GemmKernel = cutlass::gemm::kernel::GemmUniversal<
    cute::Shape<int,int,int,int>,
    CollectiveMainloop,
    CollectiveEpilogue
>;
using Gemm = cutlass::gemm::device::GemmUniversalAdapter<GemmKernel>;

// Force the device kernel symbol into the cubin without needing a host main.
auto* _anchor = &cutlass::device_kernel<GemmKernel>;


// ===== COMPILED SASS (sm_90a) =====

	.target	sm_90a

	.elftype	@"ET_EXEC"


//--------------------- .note.nv.tkinfo           --------------------------
	.section	.note.nv.tkinfo,"",@"SHT_NOTE"
	.sectionflags	@"SHF_NOTE_NV_TKINFO"
	.tkinfo
        /*0018*/ 	.word	0x00000002
        /*0030*/ 	.string	""
        /*0030*/ 	.string	"ptxas"
        /*0030*/ 	.string	"Cuda compilation tools, release 13.0, V13.0.88"
        /*0030*/ 	.string	"Build cuda_13.0.r13.0/compiler.36424714_0"
        /*0030*/ 	.string	"-arch sm_90a -m 64 "



//--------------------- .note.nv.cuinfo           --------------------------
	.section	.note.nv.cuinfo,"",@"SHT_NOTE"
	.sectionflags	@"SHF_NOTE_NV_CUINFO"
        /*0018*/ 	.short	0x0002
        /*001a*/ 	.short	0x005a
        /*001c*/ 	.short	0x0082
	.zero		2


//--------------------- .nv.info                  --------------------------
	.section	.nv.info,"",@"SHT_CUDA_INFO"
	.align	4


	//----- nvinfo : EIATTR_REGCOUNT
	.align		4
        /*0000*/ 	.byte	0x04, 0x2f
        /*0002*/ 	.short	(.L_12 - .L_11)
	.align		4
.L_11:
        /*0004*/ 	.word	index@(_ZN7cutlass13device_kernelINS_4gemm6kernel13GemmUniversalIN4cute5tupleIJiiiiEEENS1_10collective13CollectiveMmaINS1_37MainloopSm90TmaGmmaWarpSpecializedFP8ILi7ENS5_IJNS4_1CILi1EEESB_SB_EEENS1_32KernelTmaWarpSpecializedPingpongEEENS5_IJNSA_ILi64EEENSA_ILi256EEENSA_ILi32EEEEEENS_12float_e5m2_tENS5_IJlSB_lEEESJ_SK_NS4_8TiledMMAINS4_8MMA_AtomIJNS4_4SM904GMMA31MMA_64x256x32_F32E5M2E5M2_SS_TNILNSO_7ScaleInE1ELSQ_1EEEEEENS4_6LayoutISC_NS5_IJNSA_ILi0EEESU_SU_EEEEENS5_IJNS4_10UnderscoreESX_SX_EEEEENS4_13SM90_TMA_LOADENS4_14ComposedLayoutINS4_7SwizzleILi1ELi4ELi3EEENS4_18smem_ptr_flag_bitsILi8EEENST_INS5_IJNSA_ILi8EEESH_EEENS5_IJSH_SB_EEEEEEEvNS4_8identityES10_S1A_vS1B_EENS_8epilogue10collective6detail29Sm90TmaWarpSpecializedAdapterINS1E_15DefaultEpilogueISJ_SK_SK_NS1D_6thread17LinearCombinationISJ_Li1EffLNS1I_9ScaleType4KindE0ELNS_15FloatRoundStyleE2ESJ_EENS1_15EpilogueDefaultEEEEEvvEEEEvNT_6ParamsE)
        /*0008*/ 	.word	0x000000a8


	//----- nvinfo : EIATTR_FRAME_SIZE
	.align		4
.L_12:
        /*000c*/ 	.byte	0x04, 0x11
        /*000e*/ 	.short	(.L_14 - .L_13)
	.align		4
.L_13:
        /*0010*/ 	.word	index@(_ZN7cutlass13device_kernelINS_4gemm6kernel13GemmUniversalIN4cute5tupleIJiiiiEEENS1_10collective13CollectiveMmaINS1_37MainloopSm90TmaGmmaWarpSpecializedFP8ILi7ENS5_IJNS4_1CILi1EEESB_SB_EEENS1_32KernelTmaWarpSpecializedPingpongEEENS5_IJNSA_ILi64EEENSA_ILi256EEENSA_ILi32EEEEEENS_12float_e5m2_tENS5_IJlSB_lEEESJ_SK_NS4_8TiledMMAINS4_8MMA_AtomIJNS4_4SM904GMMA31MMA_64x256x32_F32E5M2E5M2_SS_TNILNSO_7ScaleInE1ELSQ_1EEEEEENS4_6LayoutISC_NS5_IJNSA_ILi0EEESU_SU_EEEEENS5_IJNS4_10UnderscoreESX_SX_EEEEENS4_13SM90_TMA_LOADENS4_14ComposedLayoutINS4_7SwizzleILi1ELi4ELi3EEENS4_18smem_ptr_flag_bitsILi8EEENST_INS5_IJNSA_ILi8EEESH_EEENS5_IJSH_SB_EEEEEEEvNS4_8identityES10_S1A_vS1B_EENS_8epilogue10collective6detail29Sm90TmaWarpSpecializedAdapterINS1E_15DefaultEpilogueISJ_SK_SK_NS1D_6thread17LinearCombinationISJ_Li1EffLNS1I_9ScaleType4KindE0ELNS_15FloatRoundStyleE2ESJ_EENS1_15EpilogueDefaultEEEEEvvEEEEvNT_6ParamsE)
        /*0014*/ 	.word	0x00000110


	//----- nvinfo : EIATTR_MIN_STACK_SIZE
	.align		4
.L_14:
        /*0018*/ 	.byte	0x04, 0x12
        /*001a*/ 	.short	(.L_16 - .L_15)
	.align		4
.L_15:
        /*001c*/ 	.word	index@(_ZN7cutlass13device_kernelINS_4gemm6kernel13GemmUniversalIN4cute5tupleIJiiiiEEENS1_10collective13CollectiveMmaINS1_37MainloopSm90TmaGmmaWarpSpecializedFP8ILi7ENS5_IJNS4_1CILi1EEESB_SB_EEENS1_32KernelTmaWarpSpecializedPingpongEEENS5_IJNSA_ILi64EEENSA_ILi256EEENSA_ILi32EEEEEENS_12float_e5m2_tENS5_IJlSB_lEEESJ_SK_NS4_8TiledMMAINS4_8MMA_AtomIJNS4_4SM904GMMA31MMA_64x256x32_F32E5M2E5M2_SS_TNILNSO_7ScaleInE1ELSQ_1EEEEEENS4_6LayoutISC_NS5_IJNSA_ILi0EEESU_SU_EEEEENS5_IJNS4_10UnderscoreESX_SX_EEEEENS4_13SM90_TMA_LOADENS4_14ComposedLayoutINS4_7SwizzleILi1ELi4ELi3EEENS4_18smem_ptr_flag_bitsILi8EEENST_INS5_IJNSA_ILi8EEESH_EEENS5_IJSH_SB_EEEEEEEvNS4_8identityES10_S1A_vS1B_EENS_8epilogue10collective6detail29Sm90TmaWarpSpecializedAdapterINS1E_15DefaultEpilogueISJ_SK_SK_NS1D_6thread17LinearCombinationISJ_Li1EffLNS1I_9ScaleType4KindE0ELNS_15FloatRoundStyleE2ESJ_EENS1_15EpilogueDefaultEEEEEvvEEEEvNT_6ParamsE)
        /*0020*/ 	.word	0x00000110
.L_16:


//--------------------- .nv.compat                --------------------------
	.section	.nv.compat,"",@"SHT_CUDA_COMPAT_INFO"
	.align	4
        /*0000*/ 	.byte	0x02, 0x09, 0x01, 0x00, 0x02, 0x02, 0x04, 0x00, 0x02, 0x05, 0x05, 0x00, 0x03, 0x07, 0x01, 0x01
        /*0010*/ 	.byte	0x02, 0x03, 0x01, 0x00, 0x02, 0x06, 0x01, 0x00, 0x04, 0x0b, 0x08, 0x00, 0x00, 0x00, 0x00, 0x00
        /*0020*/ 	.byte	0x00, 0x00, 0x00, 0x00


//--------------------- .nv.info._ZN7cutlass13device_kernelINS_4gemm6kernel13GemmUniversalIN4cute5tupleIJiiiiEEENS1_10collective13CollectiveMmaINS1_37MainloopSm90TmaGmmaWarpSpecializedFP8ILi7ENS5_IJNS4_1CILi1EEESB_SB_EEENS1_32KernelTmaWarpSpecializedPingpongEEENS5_IJNSA_ILi64EEENSA_ILi256EEENSA_ILi32EEEEEENS_12float_e5m2_tENS5_IJlSB_lEEESJ_SK_NS4_8TiledMMAINS4_8MMA_AtomIJNS4_4SM904GMMA31MMA_64x256x32_F32E5M2E5M2_SS_TNILNSO_7ScaleInE1ELSQ_1EEEEEENS4_6LayoutISC_NS5_IJNSA_ILi0EEESU_SU_EEEEENS5_IJNS4_10UnderscoreESX_SX_EEEEENS4_13SM90_TMA_LOADENS4_14ComposedLayoutINS4_7SwizzleILi1ELi4ELi3EEENS4_18smem_ptr_flag_bitsILi8EEENST_INS5_IJNSA_ILi8EEESH_EEENS5_IJSH_SB_EEEEEEEvNS4_8identityES10_S1A_vS1B_EENS_8epilogue10collective6detail29Sm90TmaWarpSpecializedAdapterINS1E_15DefaultEpilogueISJ_SK_SK_NS1D_6thread17LinearCombinationISJ_Li1EffLNS1I_9ScaleType4KindE0ELNS_15FloatRoundStyleE2ESJ_EENS1_15EpilogueDefaultEEEEEvvEEEEvNT_6ParamsE --------------------------
	.section	.nv.info._ZN7cutlass13device_kernelINS_4gemm6kernel13GemmUniversalIN4cute5tupleIJiiiiEEENS1_10collective13CollectiveMmaINS1_37MainloopSm90TmaGmmaWarpSpecializedFP8ILi7ENS5_IJNS4_1CILi1EEESB_SB_EEENS1_32KernelTmaWarpSpecializedPingpongEEENS5_IJNSA_ILi64EEENSA_ILi256EEENSA_ILi32EEEEEENS_12float_e5m2_tENS5_IJlSB_lEEESJ_SK_NS4_8TiledMMAINS4_8MMA_AtomIJNS4_4SM904GMMA31MMA_64x256x32_F32E5M2E5M2_SS_TNILNSO_7ScaleInE1ELSQ_1EEEEEENS4_6LayoutISC_NS5_IJNSA_ILi0EEESU_SU_EEEEENS5_IJNS4_10UnderscoreESX_SX_EEEEENS4_13SM90_TMA_LOADENS4_14ComposedLayoutINS4_7SwizzleILi1ELi4ELi3EEENS4_18smem_ptr_flag_bitsILi8EEENST_INS5_IJNSA_ILi8EEESH_EEENS5_IJSH_SB_EEEEEEEvNS4_8identityES10_S1A_vS1B_EENS_8epilogue10collective6detail29Sm90TmaWarpSpecializedAdapterINS1E_15DefaultEpilogueISJ_SK_SK_NS1D_6thread17LinearCombinationISJ_Li1EffLNS1I_9ScaleType4KindE0ELNS_15FloatRoundStyleE2ESJ_EENS1_15EpilogueDefaultEEEEEvvEEEEvNT_6ParamsE,"",@"SHT_CUDA_INFO"
	.sectionflags	@""
	.align	4


	//----- nvinfo : EIATTR_CUDA_API_VERSION
	.align		4
        /*0000*/ 	.byte	0x04, 0x37
        /*0002*/ 	.short	(.L_18 - .L_17)
.L_17:
        /*0004*/ 	.word	0x00000082


	//----- nvinfo : EIATTR_KPARAM_INFO
	.align		4
.L_18:
        /*0008*/ 	.byte	0x04, 0x17
        /*000a*/ 	.short	(.L_20 - .L_19)
.L_19:
        /*000c*/ 	.word	0x00000000
        /*0010*/ 	.short	0x0000
        /*0012*/ 	.short	0x0070
        /*0014*/ 	.byte	0x00, 0xf0, 0x01, 0x10


	//----- nvinfo : EIATTR_SPARSE_MMA_MASK
	.align		4
.L_20:
        /*0018*/ 	.byte	0x03, 0x50
        /*001a*/ 	.short	0x0000


	//----- nvinfo : EIATTR_MAXREG_COUNT
	.align		4
        /*001c*/ 	.byte	0x03, 0x1b
        /*001e*/ 	.short	0x00a8


	//----- nvinfo : EIATTR_NUM_BARRIERS
	.align		4
        /*0020*/ 	.byte	0x02, 0x4c
        /*0022*/ 	.byte	0x01
	.zero		1


	//----- nvinfo : EIATTR_ANNOTATIONS
	.align		4
        /*0024*/ 	.byte	0x04, 0x55
        /*0026*/ 	.short	(.L_22 - .L_21)


	//   ....[0]....
.L_21:
        /*0028*/ 	.word	0x00000001
        /*002c*/ 	.byte	0xb0, 0x0b, 0x00, 0x00, 0x01, 0x00, 0x00, 0x00, 0xe0, 0x0b, 0x00, 0x00, 0x01, 0x00, 0x00, 0x00
        /* <DEDUP_REMOVED lines=206> */
        /*0d1c*/ 	.byte	0x20, 0x01, 0x01, 0x00


	//----- nvinfo : EIATTR_MERCURY_ISA_VERSION
	.align		4
.L_22:
        /*0d20*/ 	.byte	0x03, 0x5f
        /*0d22*/ 	.short	0x0101


	//----- nvinfo : EIATTR_INT_WARP_WIDE_INSTR_OFFSETS
	.align		4
        /*0d24*/ 	.byte	0x04, 0x31
        /*0d26*/ 	.short	(.L_24 - .L_23)


	//   ....[0]....
.L_23:
        /*0d28*/ 	.word	0x00000510


	//   ....[1]....
        /*0d2c*/ 	.word	0x00000520


	//   ....[2]....
        /*0d30*/ 	.word	0x00000590


	//   ....[3]....
        /*0d34*/ 	.word	0x000005a0


	//   ....[4]....
        /*0d38*/ 	.word	0x000005b0


	//   ....[5]....
        /*0d3c*/ 	.word	0x000005d0


	//   ....[6]....
        /*0d40*/ 	.word	0x00000630


	//   ....[7]....
        /*0d44*/ 	.word	0x00000650


	//----- nvinfo : EIATTR_COOP_GROUP_MASK_REGIDS
	.align		4
.L_24:
        /*0d48*/ 	.byte	0x04, 0x29
        /*0d4a*/ 	.short	(.L_26 - .L_25)


	//   ....[0]....
.L_25:
        /*0d4c*/ 	.word	0xffffffff


	//   ....[1]....
        /*0d50*/ 	.word	0xffffffff


	//   ....[2]....
        /*0d54*/ 	.word	0xffffffff


	//   ....[3]....
        /*0d58*/ 	.word	0xffffffff


	//   ....[4]....
        /*0d5c*/ 	.word	0xffffffff


	//   ....[5]....
        /*0d60*/ 	.word	0xffffffff


	//----- nvinfo : EIATTR_COOP_GROUP_INSTR_OFFSETS
	.align		4
.L_26:
        /*0d64*/ 	.byte	0x04, 0x28
        /*0d66*/ 	.short	(.L_28 - .L_27)


	//   ....[0]....
.L_27:
        /*0d68*/ 	.word	0x00000060


	//   ....[1]....
        /*0d6c*/ 	.word	0x00000090


	//   ....[2]....
        /*0d70*/ 	.word	0x00000190


	//   ....[3]....
        /*0d74*/ 	.word	0x00000400


	//   ....[4]....
        /*0d78*/ 	.word	0x00000440


	//   ....[5]....
        /*0d7c*/ 	.word	0x00000480


	//----- nvinfo : EIATTR_REG_RECONFIG
	.align		4
.L_28:
        /*0d80*/ 	.byte	0x01, 0x54
	.zero		2


	//----- nvinfo : EIATTR_MBARRIER_INSTR_OFFSETS
	.align		4
        /*0d84*/ 	.byte	0x04, 0x39
        /*0d86*/ 	.short	(.L_30 - .L_29)


	//   ....[0]....
.L_29:
        /*0d88*/ 	.word	0x00000310
        /*0d8c*/ 	.word	0x000000ff
        /*0d90*/ 	.word	0x00000000
        /*0d94*/ 	.short	0x0100
        /*0d96*/ 	.byte	0x07
	.zero		1


	//   ....[1]....
        /*0d98*/ 	.word	0x00000320
        /*0d9c*/ 	.word	0x000000ff
        /*0da0*/ 	.word	0x00000038
        /*0da4*/ 	.short	0x0100
        /*0da6*/ 	.byte	0x07
	.zero		1


	//   ....[2]....
        /*0da8*/ 	.word	0x00000330
        /*0dac*/ 	.word	0x000000ff
        /*0db0*/ 	.word	0x00000008
        /*0db4*/ 	.short	0x0100
        /*0db6*/ 	.byte	0x07
	.zero		1


	//   ....[3]....
        /*0db8*/ 	.word	0x00000340
        /*0dbc*/ 	.word	0x000000ff
        /*0dc0*/ 	.word	0x00000040
        /*0dc4*/ 	.short	0x0100
        /*0dc6*/ 	.byte	0x07
	.zero		1


	//   ....[4]....
        /*0dc8*/ 	.word	0x00000350
        /*0dcc*/ 	.word	0x000000ff
        /*0dd0*/ 	.word	0x00000010
        /*0dd4*/ 	.short	0x0100
        /*0dd6*/ 	.byte	0x07
	.zero		1


	//   ....[5]....
        /*0dd8*/ 	.word	0x00000360
        /*0ddc*/ 	.word	0x000000ff
        /*0de0*/ 	.word	0x00000048
        /*0de4*/ 	.short	0x0100
        /*0de6*/ 	.byte	0x07
	.zero		1


	//   ....[6]....
        /*0de8*/ 	.word	0x00000370
        /*0dec*/ 	.word	0x000000ff
        /*0df0*/ 	.word	0x00000018
        /*0df4*/ 	.short	0x0100
        /*0df6*/ 	.byte	0x07
	.zero		1


	//   ....[7]....
        /*0df8*/ 	.word	0x00000380
        /*0dfc*/ 	.word	0x000000ff
        /*0e00*/ 	.word	0x00000050
        /*0e04*/ 	.short	0x0100
        /*0e06*/ 	.byte	0x07
	.zero		1


	//   ....[8]....
        /*0e08*/ 	.word	0x00000390
        /*0e0c*/ 	.word	0x000000ff
        /*0e10*/ 	.word	0x00000020
        /*0e14*/ 	.short	0x0100
        /*0e16*/ 	.byte	0x07
	.zero		1


	//   ....[9]....
        /*0e18*/ 	.word	0x000003a0
        /*0e1c*/ 	.word	0x000000ff
        /*0e20*/ 	.word	0x00000058
        /*0e24*/ 	.short	0x0100
        /*0e26*/ 	.byte	0x07
	.zero		1


	//   ....[10]....
        /*0e28*/ 	.word	0x000003b0
        /*0e2c*/ 	.word	0x000000ff
        /*0e30*/ 	.word	0x00000028
        /*0e34*/ 	.short	0x0100
        /*0e36*/ 	.byte	0x07
	.zero		1


	//   ....[11]....
        /*0e38*/ 	.word	0x000003c0
        /*0e3c*/ 	.word	0x000000ff
        /*0e40*/ 	.word	0x00000060
        /*0e44*/ 	.short	0x0100
        /*0e46*/ 	.byte	0x07
	.zero		1


	//   ....[12]....
        /*0e48*/ 	.word	0x000003d0
        /*0e4c*/ 	.word	0x000000ff
        /*0e50*/ 	.word	0x00000030
        /*0e54*/ 	.short	0x0100
        /*0e56*/ 	.byte	0x07
	.zero		1


	//   ....[13]....
        /*0e58*/ 	.word	0x000003e0
        /*0e5c*/ 	.word	0x000000ff
        /*0e60*/ 	.word	0x00000068
        /*0e64*/ 	.short	0x0100
        /*0e66*/ 	.byte	0x07
	.zero		1


	//   ....[14]....
        /*0e68*/ 	.word	0x00000670
        /*0e6c*/ 	.word	0x000000ff
        /*0e70*/ 	.word	0x000000a0
        /*0e74*/ 	.short	0x0100
        /*0e76*/ 	.byte	0x07
	.zero		1


	//   ....[15]....
        /*0e78*/ 	.word	0x00000680
        /*0e7c*/ 	.word	0x000000ff
        /*0e80*/ 	.word	0x000000a8
        /*0e84*/ 	.short	0x0100
        /*0e86*/ 	.byte	0x07
	.zero		1


	//   ....[16]....
        /*0e88*/ 	.word	0x000006c0
        /*0e8c*/ 	.word	0x000000ff
        /*0e90*/ 	.word	0x00000080
        /*0e94*/ 	.short	0x0100
        /*0e96*/ 	.byte	0x0a
	.zero		1


	//   ....[17]....
        /*0e98*/ 	.word	0x000006e0
        /*0e9c*/ 	.word	0x000000ff
        /*0ea0*/ 	.word	0x00000088
        /*0ea4*/ 	.short	0x0100
        /*0ea6*/ 	.byte	0x0a
	.zero		1


	//   ....[18]....
        /*0ea8*/ 	.word	0x000006f0
        /*0eac*/ 	.word	0x000000ff
        /*0eb0*/ 	.word	0x00000090
        /*0eb4*/ 	.short	0x0100
        /*0eb6*/ 	.byte	0x0a
	.zero		1


	//   ....[19]....
        /*0eb8*/ 	.word	0x00000700
        /*0ebc*/ 	.word	0x000000ff
        /*0ec0*/ 	.word	0x00000098
        /*0ec4*/ 	.short	0x0100
        /*0ec6*/ 	.byte	0x0a
	.zero		1


	//   ....[20]....
        /*0ec8*/ 	.word	0x00001600
        /*0ecc*/ 	.word	0x000000ff
        /*0ed0*/ 	.word	0xfffffff8
        /*0ed4*/ 	.short	0x010a
        /*0ed6*/ 	.byte	0x11
	.zero		1


	//   ....[21]....
        /*0ed8*/ 	.word	0x00001fe0
        /*0edc*/ 	.word	0x000000ff
        /*0ee0*/ 	.word	0x00000000
        /*0ee4*/ 	.short	0x010a
        /*0ee6*/ 	.byte	0x06
	.zero		1


	//   ....[22]....
        /*0ee8*/ 	.word	0x00002020
        /*0eec*/ 	.word	0x000000ff
        /*0ef0*/ 	.word	0x00000000
        /*0ef4*/ 	.short	0x010a
        /*0ef6*/ 	.byte	0x06
	.zero		1


	//   ....[23]....
        /*0ef8*/ 	.word	0x000031b0
        /*0efc*/ 	.word	0x000000ff
        /*0f00*/ 	.word	0x00000000
        /*0f04*/ 	.short	0x010a
        /*0f06*/ 	.byte	0x09
	.zero		1


	//   ....[24]....
        /*0f08*/ 	.word	0x000031f0
        /*0f0c*/ 	.word	0x000000ff
        /*0f10*/ 	.word	0x00000000
        /*0f14*/ 	.short	0x010a
        /*0f16*/ 	.byte	0x09
	.zero		1


	//   ....[25]....
        /*0f18*/ 	.word	0x000041f0
        /*0f1c*/ 	.word	0x000000ff
        /*0f20*/ 	.word	0x00000000
        /*0f24*/ 	.short	0x0101
        /*0f26*/ 	.byte	0x08
	.zero		1


	//   ....[26]....
        /*0f28*/ 	.word	0x000052a0
        /*0f2c*/ 	.word	0x000000e3
        /*0f30*/ 	.word	0x00000000
        /*0f34*/ 	.short	0x0101
        /*0f36*/ 	.byte	0x1d
	.zero		1


	//   ....[27]....
        /*0f38*/ 	.word	0x000053e0
        /*0f3c*/ 	.word	0x000000ff
        /*0f40*/ 	.word	0x00000000
        /*0f44*/ 	.short	0x0101
        /*0f46*/ 	.byte	0x06
	.zero		1


	//   ....[28]....
        /*0f48*/ 	.word	0x00005490
        /*0f4c*/ 	.word	0x000000ff
        /*0f50*/ 	.word	0x00000008
        /*0f54*/ 	.short	0x010a
        /*0f56*/ 	.byte	0x11
	.zero		1


	//   ....[29]....
        /*0f58*/ 	.word	0x0000e6a0
        /*0f5c*/ 	.word	0x00000003
        /*0f60*/ 	.word	0x00000000
        /*0f64*/ 	.short	0x0101
        /*0f66*/ 	.byte	0x1d
	.zero		1


	//   ....[30]....
        /*0f68*/ 	.word	0x0000f0a0
        /*0f6c*/ 	.word	0x0000000b
        /*0f70*/ 	.word	0x00000038
        /*0f74*/ 	.short	0x010a
        /*0f76*/ 	.byte	0x3f
	.zero		1


	//   ....[31]....
        /*0f78*/ 	.word	0x0000f4b0
        /*0f7c*/ 	.word	0x00000004
        /*0f80*/ 	.word	0x000000a8
        /*0f84*/ 	.short	0x0101
        /*0f86*/ 	.byte	0x3f
	.zero		1


	//   ....[32]....
        /*0f88*/ 	.word	0x0000fc60
        /*0f8c*/ 	.word	0x00000007
        /*0f90*/ 	.word	0x00000000
        /*0f94*/ 	.short	0x010a
        /*0f96*/ 	.byte	0x3f
	.zero		1


	//   ....[33]....
        /*0f98*/ 	.word	0x0000fce0
        /*0f9c*/ 	.word	0x00000009
        /*0fa0*/ 	.word	0x00000000
        /*0fa4*/ 	.short	0x010a
        /*0fa6*/ 	.byte	0x3f
	.zero		1


	//   ....[34]....
        /*0fa8*/ 	.word	0x0000fd70
        /*0fac*/ 	.word	0x00000006
        /*0fb0*/ 	.word	0x00000000
        /*0fb4*/ 	.short	0x010a
        /*0fb6*/ 	.byte	0x3f
	.zero		1


	//   ....[35]....
        /*0fb8*/ 	.word	0x0000fe00
        /*0fbc*/ 	.word	0x00000009
        /*0fc0*/ 	.word	0x00000000
        /*0fc4*/ 	.short	0x010a
        /*0fc6*/ 	.byte	0x3f
	.zero		1


	//   ....[36]....
        /*0fc8*/ 	.word	0x0000fe90
        /*0fcc*/ 	.word	0x00000006
        /*0fd0*/ 	.word	0x00000000
        /*0fd4*/ 	.short	0x010a
        /*0fd6*/ 	.byte	0x3f
	.zero		1


	//   ....[37]....
        /*0fd8*/ 	.word	0x0000ff20
        /*0fdc*/ 	.word	0x00000009
        /*0fe0*/ 	.word	0x00000000
        /*0fe4*/ 	.short	0x010a
        /*0fe6*/ 	.byte	0x3f
	.zero		1


	//   ....[38]....
        /*0fe8*/ 	.word	0x0000ffb0
        /*0fec*/ 	.word	0x00000003
        /*0ff0*/ 	.word	0x00000000
        /*0ff4*/ 	.short	0x010a
        /*0ff6*/ 	.byte	0x3f
	.zero		1


	//   ....[39]....
        /*0ff8*/ 	.word	0x00010020
        /*0ffc*/ 	.word	0x00000003
        /*1000*/ 	.word	0xfffffff8
        /*1004*/ 	.short	0x010a
        /*1006*/ 	.byte	0x3f
	.zero		1


	//   ....[40]....
        /*1008*/ 	.word	0x00010080
        /*100c*/ 	.word	0x00000003
        /*1010*/ 	.word	0x00000000
        /*1014*/ 	.short	0x010a
        /*1016*/ 	.byte	0x3f
	.zero		1


	//   ....[41]....
        /*1018*/ 	.word	0x000100f0
        /*101c*/ 	.word	0x00000000
        /*1020*/ 	.word	0x00000000
        /*1024*/ 	.short	0x010a
        /*1026*/ 	.byte	0x3f
	.zero		1


	//   ....[42]....
        /*1028*/ 	.word	0x00010160
        /*102c*/ 	.word	0x00000019
        /*1030*/ 	.word	0x00000008
        /*1034*/ 	.short	0x010a
        /*1036*/ 	.byte	0x3f
	.zero		1


	//   ....[43]....
        /*1038*/ 	.word	0x00010230
        /*103c*/ 	.word	0x0000000b
        /*1040*/ 	.word	0x00000038
        /*1044*/ 	.short	0x010a
        /*1046*/ 	.byte	0x3f
	.zero		1


	//   ....[44]....
        /*1048*/ 	.word	0x00010310
        /*104c*/ 	.word	0x00000007
        /*1050*/ 	.word	0x00000000
        /*1054*/ 	.short	0x010a
        /*1056*/ 	.byte	0x3f
	.zero		1


	//   ....[45]....
        /*1058*/ 	.word	0x00010360
        /*105c*/ 	.word	0x00000009
        /*1060*/ 	.word	0x00000000
        /*1064*/ 	.short	0x010a
        /*1066*/ 	.byte	0x3f
	.zero		1


	//   ....[46]....
        /*1068*/ 	.word	0x000103b0
        /*106c*/ 	.word	0x00000006
        /*1070*/ 	.word	0x00000000
        /*1074*/ 	.short	0x010a
        /*1076*/ 	.byte	0x3f
	.zero		1


	//   ....[47]....
        /*1078*/ 	.word	0x00010400
        /*107c*/ 	.word	0x00000009
        /*1080*/ 	.word	0x00000000
        /*1084*/ 	.short	0x010a
        /*1086*/ 	.byte	0x3f
	.zero		1


	//   ....[48]....
        /*1088*/ 	.word	0x00010450
        /*108c*/ 	.word	0x00000006
        /*1090*/ 	.word	0x00000000
        /*1094*/ 	.short	0x010a
        /*1096*/ 	.byte	0x3f
	.zero		1


	//   ....[49]....
        /*1098*/ 	.word	0x000104a0
        /*109c*/ 	.word	0x00000009
        /*10a0*/ 	.word	0x00000000
        /*10a4*/ 	.short	0x010a
        /*10a6*/ 	.byte	0x3f
	.zero		1


	//----- nvinfo : EIATTR_NUM_MBARRIERS
	.align		4
.L_30:
        /*10a8*/ 	.byte	0x03, 0x38
        /*10aa*/ 	.short	0x0014


	//----- nvinfo : EIATTR_EXIT_INSTR_OFFSETS
	.align		4
        /*10ac*/ 	.byte	0x04, 0x1c
        /*10ae*/ 	.short	(.L_32 - .L_31)


	//   ....[0]....
.L_31:
        /*10b0*/ 	.word	0x00001330


	//   ....[1]....
        /*10b4*/ 	.word	0x00001390


	//   ....[2]....
        /*10b8*/ 	.word	0x0000edb0


	//   ....[3]....
        /*10bc*/ 	.word	0x0000ede0


	//   ....[4]....
        /*10c0*/ 	.word	0x00010000


	//----- nvinfo : EIATTR_MAX_THREADS
	.align		4
.L_32:
        /*10c4*/ 	.byte	0x04, 0x05
        /*10c6*/ 	.short	(.L_34 - .L_33)
.L_33:
        /*10c8*/ 	.word	0x00000180
        /*10cc*/ 	.word	0x00000001
        /*10d0*/ 	.word	0x00000001


	//----- nvinfo : EIATTR_CRS_STACK_SIZE
	.align		4
.L_34:
        /*10d4*/ 	.byte	0x04, 0x1e
        /*10d6*/ 	.short	(.L_36 - .L_35)
.L_35:
        /*10d8*/ 	.word	0x00000000


	//----- nvinfo : EIATTR_CBANK_PARAM_SIZE
	.align		4
.L_36:
        /*10dc*/ 	.byte	0x03, 0x19
        /*10de*/ 	.short	0x0470


	//----- nvinfo : EIATTR_PARAM_CBANK
	.align		4
        /*10e0*/ 	.byte	0x04, 0x0a
        /*10e2*/ 	.short	(.L_38 - .L_37)
	.align		4
.L_37:
        /*10e4*/ 	.word	index@(.nv.constant0._ZN7cutlass13device_kernelINS_4gemm6kernel13GemmUniversalIN4cute5tupleIJiiiiEEENS1_10collective13CollectiveMmaINS1_37MainloopSm90TmaGmmaWarpSpecializedFP8ILi7ENS5_IJNS4_1CILi1EEESB_SB_EEENS1_32KernelTmaWarpSpecializedPingpongEEENS5_IJNSA_ILi64EEENSA_ILi256EEENSA_ILi32EEEEEENS_12float_e5m2_tENS5_IJlSB_lEEESJ_SK_NS4_8TiledMMAINS4_8MMA_AtomIJNS4_4SM904GMMA31MMA_64x256x32_F32E5M2E5M2_SS_TNILNSO_7ScaleInE1ELSQ_1EEEEEENS4_6LayoutISC_NS5_IJNSA_ILi0EEESU_SU_EEEEENS5_IJNS4_10UnderscoreESX_SX_EEEEENS4_13SM90_TMA_LOADENS4_14ComposedLayoutINS4_7SwizzleILi1ELi4ELi3EEENS4_18smem_ptr_flag_bitsILi8EEENST_INS5_IJNSA_ILi8EEESH_EEENS5_IJSH_SB_EEEEEEEvNS4_8identityES10_S1A_vS1B_EENS_8epilogue10collective6detail29Sm90TmaWarpSpecializedAdapterINS1E_15DefaultEpilogueISJ_SK_SK_NS1D_6thread17LinearCombinationISJ_Li1EffLNS1I_9ScaleType4KindE0ELNS_15FloatRoundStyleE2ESJ_EENS1_15EpilogueDefaultEEEEEvvEEEEvNT_6ParamsE)
        /*10e8*/ 	.short	0x0210
        /*10ea*/ 	.short	0x0470


	//----- nvinfo : EIATTR_SW_WAR
	.align		4
.L_38:
        /*10ec*/ 	.byte	0x04, 0x36
        /*10ee*/ 	.short	(.L_40 - .L_39)
.L_39:
        /*10f0*/ 	.word	0x00000008
.L_40:


//--------------------- .nv.callgraph             --------------------------
	.section	.nv.callgraph,"",@"SHT_CUDA_CALLGRAPH"
	.align	4
	.sectionentsize	8
	.align		4
        /*0000*/ 	.word	0x00000000
	.align		4
        /*0004*/ 	.word	0xffffffff
	.align		4
        /*0008*/ 	.word	0x00000000
	.align		4
        /*000c*/ 	.word	0xfffffffe
	.align		4
        /*0010*/ 	.word	0x00000000
	.align		4
        /*0014*/ 	.word	0xfffffffd
	.align		4
        /*0018*/ 	.word	0x00000000
	.align		4
        /*001c*/ 	.word	0xfffffffc


//--------------------- .nv.constant4             --------------------------
	.section	.nv.constant4,"a",@progbits
	.align	8
	.align		8
.nv.constant4:
        /*0000*/ 	.dword	_ZN40_INTERNAL_807c87d3_4_k_cu_8192fc69_219354cuda3std3__45__cpo5beginE
	.align		8
        /*0008*/ 	.dword	_ZN40_INTERNAL_807c87d3_4_k_cu_8192fc69_219354cuda3std3__45__cpo3endE
	.align		8
        /*0010*/ 	.dword	_ZN40_INTERNAL_807c87d3_4_k_cu_8192fc69_219354cuda3std3__45__cpo6cbeginE
	.align		8
        /*0018*/ 	.dword	_ZN40_INTERNAL_807c87d3_4_k_cu_8192fc69_219354cuda3std3__45__cpo4cendE
	.align		8
        /*0020*/ 	.dword	_ZN40_INTERNAL_807c87d3_4_k_cu_8192fc69_219354cuda3std3__442_GLOBAL__N__807c87d3_4_k_cu_8192fc69_219356ignoreE
	.align		8
        /*0028*/ 	.dword	_ZN40_INTERNAL_807c87d3_4_k_cu_8192fc69_219354cuda3std3__419piecewise_constructE
	.align		8
        /*0030*/ 	.dword	_ZN40_INTERNAL_807c87d3_4_k_cu_8192fc69_219354cuda3std3__48in_placeE
	.align		8
        /*0038*/ 	.dword	_ZN40_INTERNAL_807c87d3_4_k_cu_8192fc69_219354cuda3std6ranges3__45__cpo4swapE
	.align		8
        /*0040*/ 	.dword	_ZN40_INTERNAL_807c87d3_4_k_cu_8192fc69_219354cuda3std6ranges3__45__cpo9iter_moveE
	.align		8
        /*0048*/ 	.dword	_ZN40_INTERNAL_807c87d3_4_k_cu_8192fc69_219354cute7productE
	.align		8
        /*0050*/ 	.dword	_ZN40_INTERNAL_807c87d3_4_k_cu_8192fc69_219354cute1_E


//--------------------- .text._ZN7cutlass13device_kernelINS_4gemm6kernel13GemmUniversalIN4cute5tupleIJiiiiEEENS1_10collective13CollectiveMmaINS1_37MainloopSm90TmaGmmaWarpSpecializedFP8ILi7ENS5_IJNS4_1CILi1EEESB_SB_EEENS1_32KernelTmaWarpSpecializedPingpongEEENS5_IJNSA_ILi64EEENSA_ILi256EEENSA_ILi32EEEEEENS_12float_e5m2_tENS5_IJlSB_lEEESJ_SK_NS4_8TiledMMAINS4_8MMA_AtomIJNS4_4SM904GMMA31MMA_64x256x32_F32E5M2E5M2_SS_TNILNSO_7ScaleInE1ELSQ_1EEEEEENS4_6LayoutISC_NS5_IJNSA_ILi0EEESU_SU_EEEEENS5_IJNS4_10UnderscoreESX_SX_EEEEENS4_13SM90_TMA_LOADENS4_14ComposedLayoutINS4_7SwizzleILi1ELi4ELi3EEENS4_18smem_ptr_flag_bitsILi8EEENST_INS5_IJNSA_ILi8EEESH_EEENS5_IJSH_SB_EEEEEEEvNS4_8identityES10_S1A_vS1B_EENS_8epilogue10collective6detail29Sm90TmaWarpSpecializedAdapterINS1E_15DefaultEpilogueISJ_SK_SK_NS1D_6thread17LinearCombinationISJ_Li1EffLNS1I_9ScaleType4KindE0ELNS_15FloatRoundStyleE2ESJ_EENS1_15EpilogueDefaultEEEEEvvEEEEvNT_6ParamsE --------------------------
	.section	.text._ZN7cutlass13device_kernelINS_4gemm6kernel13GemmUniversalIN4cute5tupleIJiiiiEEENS1_10collective13CollectiveMmaINS1_37MainloopSm90TmaGmmaWarpSpecializedFP8ILi7ENS5_IJNS4_1CILi1EEESB_SB_EEENS1_32KernelTmaWarpSpecializedPingpongEEENS5_IJNSA_ILi64EEENSA_ILi256EEENSA_ILi32EEEEEENS_12float_e5m2_tENS5_IJlSB_lEEESJ_SK_NS4_8TiledMMAINS4_8MMA_AtomIJNS4_4SM904GMMA31MMA_64x256x32_F32E5M2E5M2_SS_TNILNSO_7ScaleInE1ELSQ_1EEEEEENS4_6LayoutISC_NS5_IJNSA_ILi0EEESU_SU_EEEEENS5_IJNS4_10UnderscoreESX_SX_EEEEENS4_13SM90_TMA_LOADENS4_14ComposedLayoutINS4_7SwizzleILi1ELi4ELi3EEENS4_18smem_ptr_flag_bitsILi8EEENST_INS5_IJNSA_ILi8EEESH_EEENS5_IJSH_SB_EEEEEEEvNS4_8identityES10_S1A_vS1B_EENS_8epilogue10collective6detail29Sm90TmaWarpSpecializedAdapterINS1E_15DefaultEpilogueISJ_SK_SK_NS1D_6thread17LinearCombinationISJ_Li1EffLNS1I_9ScaleType4KindE0ELNS_15FloatRoundStyleE2ESJ_EENS1_15EpilogueDefaultEEEEEvvEEEEvNT_6ParamsE,"ax",@progbits
	.align	128
.text._ZN7cutlass13device_kernelINS_4gemm6kernel13GemmUniversalIN4cute5tupleIJiiiiEEENS1_10collective13CollectiveMmaINS1_37MainloopSm90TmaGmmaWarpSpecializedFP8ILi7ENS5_IJNS4_1CILi1EEESB_SB_EEENS1_32KernelTmaWarpSpecializedPingpongEEENS5_IJNSA_ILi64EEENSA_ILi256EEENSA_ILi32EEEEEENS_12float_e5m2_tENS5_IJlSB_lEEESJ_SK_NS4_8TiledMMAINS4_8MMA_AtomIJNS4_4SM904GMMA31MMA_64x256x32_F32E5M2E5M2_SS_TNILNSO_7ScaleInE1ELSQ_1EEEEEENS4_6LayoutISC_NS5_IJNSA_ILi0EEESU_SU_EEEEENS5_IJNS4_10UnderscoreESX_SX_EEEEENS4_13SM90_TMA_LOADENS4_14ComposedLayoutINS4_7SwizzleILi1ELi4ELi3EEENS4_18smem_ptr_flag_bitsILi8EEENST_INS5_IJNSA_ILi8EEESH_EEENS5_IJSH_SB_EEEEEEEvNS4_8identityES10_S1A_vS1B_EENS_8epilogue10collective6detail29Sm90TmaWarpSpecializedAdapterINS1E_15DefaultEpilogueISJ_SK_SK_NS1D_6thread17LinearCombinationISJ_Li1EffLNS1I_9ScaleType4KindE0ELNS_15FloatRoundStyleE2ESJ_EENS1_15EpilogueDefaultEEEEEvvEEEEvNT_6ParamsE:
        .type           _ZN7cutlass13device_kernelINS_4gemm6kernel13GemmUniversalIN4cute5tupleIJiiiiEEENS1_10collective13CollectiveMmaINS1_37MainloopSm90TmaGmmaWarpSpecializedFP8ILi7ENS5_IJNS4_1CILi1EEESB_SB_EEENS1_32KernelTmaWarpSpecializedPingpongEEENS5_IJNSA_ILi64EEENSA_ILi256EEENSA_ILi32EEEEEENS_12float_e5m2_tENS5_IJlSB_lEEESJ_SK_NS4_8TiledMMAINS4_8MMA_AtomIJNS4_4SM904GMMA31MMA_64x256x32_F32E5M2E5M2_SS_TNILNSO_7ScaleInE1ELSQ_1EEEEEENS4_6LayoutISC_NS5_IJNSA_ILi0EEESU_SU_EEEEENS5_IJNS4_10UnderscoreESX_SX_EEEEENS4_13SM90_TMA_LOADENS4_14ComposedLayoutINS4_7SwizzleILi1ELi4ELi3EEENS4_18smem_ptr_flag_bitsILi8EEENST_INS5_IJNSA_ILi8EEESH_EEENS5_IJSH_SB_EEEEEEEvNS4_8identityES10_S1A_vS1B_EENS_8epilogue10collective6detail29Sm90TmaWarpSpecializedAdapterINS1E_15DefaultEpilogueISJ_SK_SK_NS1D_6thread17LinearCombinationISJ_Li1EffLNS1I_9ScaleType4KindE0ELNS_15FloatRoundStyleE2ESJ_EENS1_15EpilogueDefaultEEEEEvvEEEEvNT_6ParamsE,@function
        .size           _ZN7cutlass13device_kernelINS_4gemm6kernel13GemmUniversalIN4cute5tupleIJiiiiEEENS1_10collective13CollectiveMmaINS1_37MainloopSm90TmaGmmaWarpSpecializedFP8ILi7ENS5_IJNS4_1CILi1EEESB_SB_EEENS1_32KernelTmaWarpSpecializedPingpongEEENS5_IJNSA_ILi64EEENSA_ILi256EEENSA_ILi32EEEEEENS_12float_e5m2_tENS5_IJlSB_lEEESJ_SK_NS4_8TiledMMAINS4_8MMA_AtomIJNS4_4SM904GMMA31MMA_64x256x32_F32E5M2E5M2_SS_TNILNSO_7ScaleInE1ELSQ_1EEEEEENS4_6LayoutISC_NS5_IJNSA_ILi0EEESU_SU_EEEEENS5_IJNS4_10UnderscoreESX_SX_EEEEENS4_13SM90_TMA_LOADENS4_14ComposedLayoutINS4_7SwizzleILi1ELi4ELi3EEENS4_18smem_ptr_flag_bitsILi8EEENST_INS5_IJNSA_ILi8EEESH_EEENS5_IJSH_SB_EEEEEEEvNS4_8identityES10_S1A_vS1B_EENS_8epilogue10collective6detail29Sm90TmaWarpSpecializedAdapterINS1E_15DefaultEpilogueISJ_SK_SK_NS1D_6thread17LinearCombinationISJ_Li1EffLNS1I_9ScaleType4KindE0ELNS_15FloatRoundStyleE2ESJ_EENS1_15EpilogueDefaultEEEEEvvEEEEvNT_6ParamsE,(.L_x_338 - _ZN7cutlass13device_kernelINS_4gemm6kernel13GemmUniversalIN4cute5tupleIJiiiiEEENS1_10collective13CollectiveMmaINS1_37MainloopSm90TmaGmmaWarpSpecializedFP8ILi7ENS5_IJNS4_1CILi1EEESB_SB_EEENS1_32KernelTmaWarpSpecializedPingpongEEENS5_IJNSA_ILi64EEENSA_ILi256EEENSA_ILi32EEEEEENS_12float_e5m2_tENS5_IJlSB_lEEESJ_SK_NS4_8TiledMMAINS4_8MMA_AtomIJNS4_4SM904GMMA31MMA_64x256x32_F32E5M2E5M2_SS_TNILNSO_7ScaleInE1ELSQ_1EEEEEENS4_6LayoutISC_NS5_IJNSA_ILi0EEESU_SU_EEEEENS5_IJNS4_10UnderscoreESX_SX_EEEEENS4_13SM90_TMA_LOADENS4_14ComposedLayoutINS4_7SwizzleILi1ELi4ELi3EEENS4_18smem_ptr_flag_bitsILi8EEENST_INS5_IJNSA_ILi8EEESH_EEENS5_IJSH_SB_EEEEEEEvNS4_8identityES10_S1A_vS1B_EENS_8epilogue10collective6detail29Sm90TmaWarpSpecializedAdapterINS1E_15DefaultEpilogueISJ_SK_SK_NS1D_6thread17LinearCombinationISJ_Li1EffLNS1I_9ScaleType4KindE0ELNS_15FloatRoundStyleE2ESJ_EENS1_15EpilogueDefaultEEEEEvvEEEEvNT_6ParamsE)
        .other          _ZN7cutlass13device_kernelINS_4gemm6kernel13GemmUniversalIN4cute5tupleIJiiiiEEENS1_10collective13CollectiveMmaINS1_37MainloopSm90TmaGmmaWarpSpecializedFP8ILi7ENS5_IJNS4_1CILi1EEESB_SB_EEENS1_32KernelTmaWarpSpecializedPingpongEEENS5_IJNSA_ILi64EEENSA_ILi256EEENSA_ILi32EEEEEENS_12float_e5m2_tENS5_IJlSB_lEEESJ_SK_NS4_8TiledMMAINS4_8MMA_AtomIJNS4_4SM904GMMA31MMA_64x256x32_F32E5M2E5M2_SS_TNILNSO_7ScaleInE1ELSQ_1EEEEEENS4_6LayoutISC_NS5_IJNSA_ILi0EEESU_SU_EEEEENS5_IJNS4_10UnderscoreESX_SX_EEEEENS4_13SM90_TMA_LOADENS4_14ComposedLayoutINS4_7SwizzleILi1ELi4ELi3EEENS4_18smem_ptr_flag_bitsILi8EEENST_INS5_IJNSA_ILi8EEESH_EEENS5_IJSH_SB_EEEEEEEvNS4_8identityES10_S1A_vS1B_EENS_8epilogue10collective6detail29Sm90TmaWarpSpecializedAdapterINS1E_15DefaultEpilogueISJ_SK_SK_NS1D_6thread17LinearCombinationISJ_Li1EffLNS1I_9ScaleType4KindE0ELNS_15FloatRoundStyleE2ESJ_EENS1_15EpilogueDefaultEEEEEvvEEEEvNT_6ParamsE,@"STO_CUDA_ENTRY STV_DEFAULT"
_ZN7cutlass13device_kernelINS_4gemm6kernel13GemmUniversalIN4cute5tupleIJiiiiEEENS1_10collective13CollectiveMmaINS1_37MainloopSm90TmaGmmaWarpSpecializedFP8ILi7ENS5_IJNS4_1CILi1EEESB_SB_EEENS1_32KernelTmaWarpSpecializedPingpongEEENS5_IJNSA_ILi64EEENSA_ILi256EEENSA_ILi32EEEEEENS_12float_e5m2_tENS5_IJlSB_lEEESJ_SK_NS4_8TiledMMAINS4_8MMA_AtomIJNS4_4SM904GMMA31MMA_64x256x32_F32E5M2E5M2_SS_TNILNSO_7ScaleInE1ELSQ_1EEEEEENS4_6LayoutISC_NS5_IJNSA_ILi0EEESU_SU_EEEEENS5_IJNS4_10UnderscoreESX_SX_EEEEENS4_13SM90_TMA_LOADENS4_14ComposedLayoutINS4_7SwizzleILi1ELi4ELi3EEENS4_18smem_ptr_flag_bitsILi8EEENST_INS5_IJNSA_ILi8EEESH_EEENS5_IJSH_SB_EEEEEEEvNS4_8identityES10_S1A_vS1B_EENS_8epilogue10collective6detail29Sm90TmaWarpSpecializedAdapterINS1E_15DefaultEpilogueISJ_SK_SK_NS1D_6thread17LinearCombinationISJ_Li1EffLNS1I_9ScaleType4KindE0ELNS_15FloatRoundStyleE2ESJ_EENS1_15EpilogueDefaultEEEEEvvEEEEvNT_6ParamsE:
[----:B------:R-:W0:Y:S02]  /*0000*/  LDC R1, c[0x0][0x28] ;  /* 0x00000a00ff017b82 */ /* 0x000e240000000800 */
[----:B0-----:R-:W-:Y:S01]  /*0010*/  VIADD R1, R1, 0xfffffef0 ;  /* 0xfffffef001017836 */ /* 0x001fe20000000000 */
[----:B------:R-:W0:Y:S01]  /*0020*/  S2R R2, SR_TID.X ;  /* 0x0000000000027919 */ /* 0x000e220000002100 */
[----:B------:R-:W-:Y:S01]  /*0030*/  ELECT P0, URZ, PT ;  /* 0x00000000003f782f */ /* 0x000fe20003800000 */
[----:B------:R-:W-:Y:S01]  /*0040*/  BSSY B0, `(.L_x_0) ;  /* 0x0000014000007945 */ /* 0x000fe20003800000 */
[----:B0-----:R-:W-:-:S05]  /*0050*/  SHF.R.U32.HI R0, RZ, 0x5, R2 ;  /* 0x00000005ff007819 */ /* 0x001fca0000011602 */
[----:B------:R-:W0:Y:S02]  /*0060*/  SHFL.IDX PT, R3, R0, RZ, 0x1f ;  /* 0x00001fff00037589 */ /* 0x000e2400000e0000 */
[----:B0-----:R-:W-:Y:S02]  /*0070*/  R2UR UR6, R3 ;  /* 0x00000000030672ca */ /* 0x001fe400000e0000 */
[----:B------:R-:W-:-:S05]  /*0080*/  SHF.R.U32.HI R3, RZ, 0x7, R2 ;  /* 0x00000007ff037819 */ /* 0x000fca0000011602 */
[----:B------:R0:W1:Y:S06]  /*0090*/  SHFL.IDX PT, R4, R3, RZ, 0x1f ;  /* 0x00001fff03047589 */ /* 0x00006c00000e0000 */
[----:B------:R-:W-:Y:S02]  /*00a0*/  USHF.R.S32.HI UR4, URZ, 0x1f, UR6 ;  /* 0x0000001f3f047899 */ /* 0x000fe40008011406 */
[----:B------:R-:W-:Y:S02]  /*00b0*/  ISETP.NE.OR P0, PT, RZ, UR6, !P0 ;  /* 0x00000006ff007c0c */ /* 0x000fe4000c705670 */
[----:B------:R-:W-:-:S04]  /*00c0*/  ULEA.HI UR4, UR4, UR6, URZ, 0x2 ;  /* 0x0000000604047291 */ /* 0x000fc8000f8f103f */
[----:B------:R-:W-:-:S04]  /*00d0*/  ULOP3.LUT UR4, UR4, 0xfffffffc, URZ, 0xc0, !UPT ;  /* 0xfffffffc04047892 */ /* 0x000fc8000f8ec03f */
[----:B------:R-:W-:-:S03]  /*00e0*/  UIADD3 UR6, UR6, -UR4, URZ ;  /* 0x8000000406067290 */ /* 0x000fc6000fffe03f */
[----:B0-----:R-:W-:Y:S09]  /*00f0*/  @P0 BRA `(.L_x_1) ;  /* 0x0000000000200947 */ /* 0x001ff20003800000 */
[----:B------:R-:W-:Y:S02]  /*0100*/  ULDC.64 UR4, c[0x0][0x198] ;  /* 0x0000660000047ab9 */ /* 0x000fe40000000a00 */
[----:B------:R-:W-:Y:S02]  /*0110*/  UIADD3 UR8, UP0, UR4, 0xf0, URZ ;  /* 0x000000f004087890 */ /* 0x000fe4000ff1e03f */
[----:B------:R-:W-:Y:S02]  /*0120*/  UIADD3 UR4, UP1, UR4, 0x1f0, URZ ;  /* 0x000001f004047890 */ /* 0x000fe4000ff3e03f */
[----:B------:R-:W-:Y:S02]  /*0130*/  UIADD3.X UR9, URZ, UR5, URZ, UP0, !UPT ;  /* 0x000000053f097290 */ /* 0x000fe400087fe43f */
[----:B------:R-:W-:-:S07]  /*0140*/  UIADD3.X UR5, URZ, UR5, URZ, UP1, !UPT ;  /* 0x000000053f057290 */ /* 0x000fce0008ffe43f */
[----:B------:R0:W-:Y:S02]  /*0150*/  UTMACCTL.PF [UR8] ;  /* 0x00000000080079b9 */ /* 0x0001e40008040000 */
[----:B------:R0:W-:Y:S02]  /*0160*/  UTMACCTL.PF [UR4] ;  /* 0x00000000040079b9 */ /* 0x0001e40008040000 */
[----:B0-----:R-:W-:Y:S01]  /*0170*/  NOP ;  /* 0x0000000000007918 */ /* 0x001fe20000000000 */
.L_x_1:
[----:B------:R-:W-:Y:S05]  /*0180*/  BSYNC B0 ;  /* 0x0000000000007941 */ /* 0x000fea0003800000 */
.L_x_0:
[----:B------:R-:W0:Y:S01]  /*0190*/  SHFL.IDX PT, R5, R0, RZ, 0x1f ;  /* 0x00001fff00057589 */ /* 0x000e2200000e0000 */
[----:B-1----:R-:W-:Y:S01]  /*01a0*/  R2UR UR14, R4 ;  /* 0x00000000040e72ca */ /* 0x002fe200000e0000 */
[----:B------:R-:W-:-:S04]  /*01b0*/  UISETP.NE.AND UP0, UPT, UR6, 0x3, UPT ;  /* 0x000000030600788c */ /* 0x000fc8000bf05270 */
[----:B------:R-:W-:-:S08]  /*01c0*/  UISETP.EQ.OR UP0, UPT, UR6, URZ, !UP0 ;  /* 0x0000003f0600728c */ /* 0x000fd0000c702670 */
[----:B------:R-:W-:Y:S02]  /*01d0*/  UIADD3 UR12, UR14, -0x1, URZ ;  /* 0xffffffff0e0c7890 */ /* 0x000fe4000fffe03f */
[----:B------:R-:W-:Y:S02]  /*01e0*/  UISETP.EQ.AND UP0, UPT, UR14, URZ, UP0 ;  /* 0x0000003f0e00728c */ /* 0x000fe40008702270 */
[----:B------:R-:W-:Y:S02]  /*01f0*/  UISETP.GE.U32.AND UP1, UPT, UR12, 0x2, UPT ;  /* 0x000000020c00788c */ /* 0x000fe4000bf26070 */
[----:B------:R-:W-:Y:S01]  /*0200*/  USEL UR13, URZ, 0x1, !UP0 ;  /* 0x000000013f0d7887 */ /* 0x000fe2000c000000 */
[----:B0-----:R-:W-:-:S03]  /*0210*/  ISETP.NE.AND P0, PT, R5, RZ, PT ;  /* 0x000000ff0500720c */ /* 0x001fc60003f05270 */
[----:B------:R-:W-:-:S10]  /*0220*/  USEL UR13, UR13, 0x2, UP1 ;  /* 0x000000020d0d7887 */ /* 0x000fd40008800000 */
[----:B------:R-:W-:Y:S05]  /*0230*/  @P0 BRA `(.L_x_2) ;  /* 0x0000000000700947 */ /* 0x000fea0003800000 */
[----:B------:R-:W0:Y:S01]  /*0240*/  S2UR UR7, SR_CgaCtaId ;  /* 0x00000000000779c3 */ /* 0x000e220000008800 */
[----:B------:R-:W-:Y:S01]  /*0250*/  UMOV UR4, 0x400 ;  /* 0x0000040000047882 */ /* 0x000fe20000000000 */
[----:B------:R-:W-:Y:S01]  /*0260*/  UMOV UR5, 0x1 ;  /* 0x0000000100057882 */ /* 0x000fe20000000000 */
[----:B------:R-:W-:Y:S01]  /*0270*/  UMOV UR8, 0x80 ;  /* 0x0000008000087882 */ /* 0x000fe20000000000 */
[----:B------:R-:W-:Y:S01]  /*0280*/  ELECT P0, URZ, PT ;  /* 0x00000000003f782f */ /* 0x000fe20003800000 */
[----:B------:R-:W-:-:S04]  /*0290*/  UIADD3 UR8, -UR8, 0x100000, URZ ;  /* 0x0010000008087890 */ /* 0x000fc8000fffe13f */
[----:B------:R-:W-:Y:S02]  /*02a0*/  USHF.L.U32 UR9, UR8, 0xb, URZ ;  /* 0x0000000b08097899 */ /* 0x000fe4000800063f */
[----:B------:R-:W-:Y:S02]  /*02b0*/  USHF.L.U32 UR8, UR8, 0x1, URZ ;  /* 0x0000000108087899 */ /* 0x000fe4000800063f */
[----:B0-----:R-:W-:Y:S02]  /*02c0*/  ULEA UR7, UR7, UR4, 0x18 ;  /* 0x0000000407077291 */ /* 0x001fe4000f8ec03f */
[----:B------:R-:W-:-:S04]  /*02d0*/  UIADD3 UR4, -UR5, 0x100000, URZ ;  /* 0x0010000005047890 */ /* 0x000fc8000fffe13f */
[----:B------:R-:W-:Y:S02]  /*02e0*/  USHF.L.U32 UR5, UR4, 0xb, URZ ;  /* 0x0000000b04057899 */ /* 0x000fe4000800063f */
[----:B------:R-:W-:Y:S01]  /*02f0*/  USHF.L.U32 UR4, UR4, 0x1, URZ ;  /* 0x0000000104047899 */ /* 0x000fe2000800063f */
[----:B------:R-:W0:Y:S11]  /*0300*/  FENCE.VIEW.ASYNC.S ;  /* 0x00000000000073c6 */ /* 0x000e360000000000 */
[----:B0-----:R0:W1:Y:S01]  /*0310*/  SYNCS.EXCH.64 URZ, [UR7], UR4 ;  /* 0x00000004073f75b2 */ /* 0x0010620008000100 */
[----:B------:R0:W2:Y:S01]  /*0320*/  SYNCS.EXCH.64 URZ, [UR7+0x38], UR8 ;  /* 0x00003808073f75b2 */ /* 0x0000a20008000100 */
[----:B------:R0:W3:Y:S01]  /*0330*/  SYNCS.EXCH.64 URZ, [UR7+0x8], UR4 ;  /* 0x00000804073f75b2 */ /* 0x0000e20008000100 */
[----:B------:R0:W4:Y:S01]  /*0340*/  SYNCS.EXCH.64 URZ, [UR7+0x40], UR8 ;  /* 0x00004008073f75b2 */ /* 0x0001220008000100 */
[----:B------:R0:W0:Y:S01]  /*0350*/  SYNCS.EXCH.64 URZ, [UR7+0x10], UR4 ;  /* 0x00001004073f75b2 */ /* 0x0000220008000100 */
        /* <DEDUP_REMOVED lines=9> */
[----:B------:R-:W-:Y:S01]  /*03f0*/  NOP ;  /* 0x0000000000007918 */ /* 0x000fe20000000000 */
.L_x_2:
[----:B------:R-:W5:Y:S01]  /*0400*/  SHFL.IDX PT, R5, R0, RZ, 0x1f ;  /* 0x00001fff00057589 */ /* 0x000f6200000e0000 */
[----:B------:R-:W-:Y:S01]  /*0410*/  ELECT P0, URZ, PT ;  /* 0x00000000003f782f */ /* 0x000fe20003800000 */
[----:B------:R-:W-:Y:S01]  /*0420*/  NOP ;  /* 0x0000000000007918 */ /* 0x000fe20000000000 */
[----:B------:R-:W-:Y:S01]  /*0430*/  ELECT P1, URZ, PT ;  /* 0x00000000003f782f */ /* 0x000fe20003820000 */
[----:B------:R-:W1:Y:S01]  /*0440*/  SHFL.IDX PT, R4, R0, RZ, 0x1f ;  /* 0x00001fff00047589 */ /* 0x000e6200000e0000 */
[----:B0-----:R-:W-:Y:S01]  /*0450*/  UMOV UR4, 0x20 ;  /* 0x0000002000047882 */ /* 0x001fe20000000000 */
[----:B------:R-:W-:Y:S01]  /*0460*/  UMOV UR9, 0x80 ;  /* 0x0000008000097882 */ /* 0x000fe20000000000 */
[----:B------:R-:W-:Y:S01]  /*0470*/  NOP ;  /* 0x0000000000007918 */ /* 0x000fe20000000000 */
[----:B------:R0:W2:Y:S01]  /*0480*/  SHFL.IDX PT, R0, R3, RZ, 0x1f ;  /* 0x00001fff03007589 */ /* 0x0000a200000e0000 */
[----:B------:R-:W-:Y:S01]  /*0490*/  ULDC.64 UR22, c[0x0][0x208] ;  /* 0x0000820000167ab9 */ /* 0x000fe20000000a00 */
[----:B0-----:R-:W-:-:S04]  /*04a0*/  SHF.R.S32.HI R3, RZ, 0x1f, R2 ;  /* 0x0000001fff037819 */ /* 0x001fc80000011402 */
[----:B------:R-:W-:Y:S02]  /*04b0*/  LEA.HI R3, R3, R2, RZ, 0x7 ;  /* 0x0000000203037211 */ /* 0x000fe400078f38ff */
[----:B-----5:R-:W-:Y:S02]  /*04c0*/  ISETP.NE.OR P0, PT, R5, RZ, !P0 ;  /* 0x000000ff0500720c */ /* 0x020fe40004705670 */
[----:B------:R-:W-:Y:S02]  /*04d0*/  LOP3.LUT R3, R3, 0xffffff80, RZ, 0xc0, !PT ;  /* 0xffffff8003037812 */ /* 0x000fe400078ec0ff */
[----:B-1----:R-:W-:-:S03]  /*04e0*/  ISETP.NE.OR P1, PT, R4, RZ, !P1 ;  /* 0x000000ff0400720c */ /* 0x002fc60004f25670 */
[----:B------:R-:W-:Y:S01]  /*04f0*/  IMAD.IADD R3, R2, 0x1, -R3 ;  /* 0x0000000102037824 */ /* 0x000fe200078e0a03 */
[----:B--2---:R-:W-:-:S05]  /*0500*/  R2UR UR17, R0 ;  /* 0x00000000001172ca */ /* 0x004fca00000e0000 */
[----:B------:R-:W-:-:S04]  /*0510*/  VOTEU.ALL UP0, P0 ;  /* 0x00000000003f7886 */ /* 0x000fc80000000000 */
[----:B------:R-:W-:Y:S01]  /*0520*/  VOTEU.ALL UP1, P1 ;  /* 0x00000000003f7886 */ /* 0x000fe20000820000 */
[----:B------:R-:W0:Y:S01]  /*0530*/  @!UP0 S2UR UR8, SR_CgaCtaId ;  /* 0x00000000000889c3 */ /* 0x000e220000008800 */
[----:B------:R-:W-:Y:S01]  /*0540*/  @!UP0 UMOV UR7, 0x400 ;  /* 0x0000040000078882 */ /* 0x000fe20000000000 */
[----:B------:R-:W-:-:S04]  /*0550*/  @!UP0 UIADD3 UR4, -UR4, 0x100000, URZ ;  /* 0x0010000004048890 */ /* 0x000fc8000fffe13f */
[----:B------:R-:W-:Y:S02]  /*0560*/  @!UP0 USHF.L.U32 UR5, UR4, 0xb, URZ ;  /* 0x0000000b04058899 */ /* 0x000fe4000800063f */
[----:B------:R-:W-:Y:S01]  /*0570*/  @!UP0 USHF.L.U32 UR4, UR4, 0x1, URZ ;  /* 0x0000000104048899 */ /* 0x000fe2000800063f */
[----:B------:R-:W-:Y:S01]  /*0580*/  @!UP1 UMOV UR10, 0x400 ;  /* 0x00000400000a9882 */ /* 0x000fe20000000000 */
[----:B------:R-:W-:Y:S01]  /*0590*/  VOTEU.ALL UP2, P1 ;  /* 0x00000000003f7886 */ /* 0x000fe20000840000 */
[----:B------:R-:W-:Y:S01]  /*05a0*/  VOTEU.ALL UP3, P1 ;  /* 0x00000000003f7886 */ /* 0x000fe20000860000 */
[----:B------:R-:W-:Y:S01]  /*05b0*/  VOTEU.ALL UP4, P1 ;  /* 0x00000000003f7886 */ /* 0x000fe20000880000 */
[----:B------:R-:W1:Y:S01]  /*05c0*/  @!UP1 S2UR UR11, SR_CgaCtaId ;  /* 0x00000000000b99c3 */ /* 0x000e620000008800 */
[----:B------:R-:W-:Y:S01]  /*05d0*/  VOTEU.ALL UP5, P1 ;  /* 0x00000000003f7886 */ /* 0x000fe200008a0000 */
[----:B------:R-:W-:Y:S01]  /*05e0*/  ISETP.NE.AND P1, PT, RZ, UR14, PT ;  /* 0x0000000eff007c0c */ /* 0x000fe2000bf25270 */
[----:B0-----:R-:W-:-:S02]  /*05f0*/  @!UP0 ULEA UR7, UR8, UR7, 0x18 ;  /* 0x0000000708078291 */ /* 0x001fc4000f8ec03f */
[----:B------:R-:W-:-:S04]  /*0600*/  @!UP1 UIADD3 UR8, -UR9, 0x100000, URZ ;  /* 0x0010000009089890 */ /* 0x000fc8000fffe13f */
[----:B------:R-:W-:Y:S02]  /*0610*/  @!UP1 USHF.L.U32 UR9, UR8, 0xb, URZ ;  /* 0x0000000b08099899 */ /* 0x000fe4000800063f */
[----:B------:R-:W-:Y:S01]  /*0620*/  @!UP1 USHF.L.U32 UR8, UR8, 0x1, URZ ;  /* 0x0000000108089899 */ /* 0x000fe2000800063f */
[----:B------:R-:W-:Y:S01]  /*0630*/  VOTEU.ALL UP0, P0 ;  /* 0x00000000003f7886 */ /* 0x000fe20000000000 */
[----:B-1----:R-:W-:Y:S01]  /*0640*/  @!UP1 ULEA UR10, UR11, UR10, 0x18 ;  /* 0x0000000a0b0a9291 */ /* 0x002fe2000f8ec03f */
[----:B------:R-:W-:Y:S01]  /*0650*/  VOTEU.ALL UP1, P0 ;  /* 0x00000000003f7886 */ /* 0x000fe20000020000 */
[----:B------:R-:W0:Y:S02]  /*0660*/  FENCE.VIEW.ASYNC.S ;  /* 0x00000000000073c6 */ /* 0x000e240000000000 */
[----:B0-----:R-:W3:Y:S02]  /*0670*/  @!UP0 SYNCS.EXCH.64 URZ, [UR7+0xa0], UR4 ;  /* 0x0000a004073f85b2 */ /* 0x001ee40008000100 */
[----:B------:R0:W3:Y:S01]  /*0680*/  @!UP1 SYNCS.EXCH.64 URZ, [UR7+0xa8], UR4 ;  /* 0x0000a804073f95b2 */ /* 0x0000e20008000100 */
[----:B------:R-:W-:Y:S01]  /*0690*/  NOP ;  /* 0x0000000000007918 */ /* 0x000fe20000000000 */
[----:B0-----:R-:W-:-:S02]  /*06a0*/  ULDC.64 UR4, c[0x0][0x598] ;  /* 0x0001660000047ab9 */ /* 0x001fc40000000a00 */
[----:B------:R-:W-:Y:S02]  /*06b0*/  ISETP.NE.U32.AND P0, PT, RZ, UR4, PT ;  /* 0x00000004ff007c0c */ /* 0x000fe4000bf05070 */
[----:B------:R0:W3:Y:S02]  /*06c0*/  @!UP2 SYNCS.EXCH.64 URZ, [UR10+0x80], UR8 ;  /* 0x000080080a3fa5b2 */ /* 0x0000e40008000100 */
[----:B------:R-:W-:Y:S01]  /*06d0*/  ISETP.NE.AND.EX P0, PT, RZ, UR5, PT, P0 ;  /* 0x00000005ff007c0c */ /* 0x000fe2000bf05300 */
[----:B------:R0:W3:Y:S01]  /*06e0*/  @!UP3 SYNCS.EXCH.64 URZ, [UR10+0x88], UR8 ;  /* 0x000088080a3fb5b2 */ /* 0x0000e20008000100 */
[----:B------:R0:W3:Y:S01]  /*06f0*/  @!UP4 SYNCS.EXCH.64 URZ, [UR10+0x90], UR8 ;  /* 0x000090080a3fc5b2 */ /* 0x0000e20008000100 */
[----:B------:R0:W3:Y:S01]  /*0700*/  @!UP5 SYNCS.EXCH.64 URZ, [UR10+0x98], UR8 ;  /* 0x000098080a3fd5b2 */ /* 0x0000e20008000100 */
[----:B------:R-:W-:Y:S01]  /*0710*/  NOP ;  /* 0x0000000000007918 */ /* 0x000fe20000000000 */
[----:B---34-:R-:W-:Y:S08]  /*0720*/  BAR.SYNC.DEFER_BLOCKING 0x0 ;  /* 0x0000000000007b1d */ /* 0x018ff00000010000 */
[----:B0-----:R-:W-:Y:S05]  /*0730*/  @!P0 BRA `(.L_x_3) ;  /* 0x0000000000208947 */ /* 0x001fea0003800000 */
[----:B------:R-:W0:Y:S02]  /*0740*/  LDC.64 R4, c[0x0][0x598] ;  /* 0x00016600ff047b82 */ /* 0x000e240000000a00 */
[----:B0-----:R-:W2:Y:S02]  /*0750*/  LDG.E.64 R4, desc[UR22][R4.64] ;  /* 0x0000001604047981 */ /* 0x001ea4000c1e1b00 */
[----:B--2---:R-:W-:-:S04]  /*0760*/  ISETP.NE.U32.AND P0, PT, R4, RZ, PT ;  /* 0x000000ff0400720c */ /* 0x004fc80003f05070 */
[----:B------:R-:W-:-:S13]  /*0770*/  ISETP.NE.AND.EX P0, PT, R5, RZ, PT, P0 ;  /* 0x000000ff0500720c */ /* 0x000fda0003f05300 */
[----:B------:R-:W-:Y:S05]  /*0780*/  @!P0 BRA `(.L_x_3) ;  /* 0x00000000000c8947 */ /* 0x000fea0003800000 */
[----:B------:R-:W2:Y:S02]  /*0790*/  LD.E R4, desc[UR22][R4.64] ;  /* 0x0000001604047980 */ /* 0x000ea4000c101900 */
[----:B--2---:R-:W-:Y:S01]  /*07a0*/  R2UR UR25, R4 ;  /* 0x00000000041972ca */ /* 0x004fe200000e0000 */
[----:B------:R-:W-:-:S14]  /*07b0*/  BRA `(.L_x_4) ;  /* 0x0000000000247947 */ /* 0x000fdc0003800000 */
.L_x_3:
[----:B------:R-:W-:Y:S02]  /*07c0*/  ULDC.64 UR4, c[0x0][0x588] ;  /* 0x0001620000047ab9 */ /* 0x000fe40000000a00 */
[----:B------:R-:W-:-:S04]  /*07d0*/  ISETP.NE.U32.AND P0, PT, RZ, UR4, PT ;  /* 0x00000004ff007c0c */ /* 0x000fc8000bf05070 */
[----:B------:R-:W-:-:S13]  /*07e0*/  ISETP.NE.AND.EX P0, PT, RZ, UR5, PT, P0 ;  /* 0x00000005ff007c0c */ /* 0x000fda000bf05300 */
[----:B------:R-:W-:Y:S05]  /*07f0*/  @!P0 BRA `(.L_x_5) ;  /* 0x0000000000108947 */ /* 0x000fea0003800000 */
[----:B------:R-:W0:Y:S02]  /*0800*/  LDC.64 R4, c[0x0][0x588] ;  /* 0x00016200ff047b82 */ /* 0x000e240000000a00 */
[----:B0-----:R-:W2:Y:S02]  /*0810*/  LDG.E R4, desc[UR22][R4.64] ;  /* 0x0000001604047981 */ /* 0x001ea4000c1e1900 */
[----:B--2---:R-:W-:Y:S01]  /*0820*/  R2UR UR25, R4 ;  /* 0x00000000041972ca */ /* 0x004fe200000e0000 */
[----:B------:R-:W-:-:S14]  /*0830*/  BRA `(.L_x_4) ;  /* 0x0000000000047947 */ /* 0x000fdc0003800000 */
.L_x_5:
[----:B------:R-:W-:-:S05]  /*0840*/  ULDC UR25, c[0x0][0x580] ;  /* 0x0001600000197ab9 */ /* 0x000fca0000000800 */
.L_x_4:
[----:B------:R-:W-:Y:S02]  /*0850*/  ULDC.64 UR4, c[0x0][0x5a0] ;  /* 0x0001680000047ab9 */ /* 0x000fe40000000a00 */
[----:B------:R-:W-:-:S04]  /*0860*/  ISETP.NE.U32.AND P0, PT, RZ, UR4, PT ;  /* 0x00000004ff007c0c */ /* 0x000fc8000bf05070 */
[----:B------:R-:W-:-:S13]  /*0870*/  ISETP.NE.AND.EX P0, PT, RZ, UR5, PT, P0 ;  /* 0x00000005ff007c0c */ /* 0x000fda000bf05300 */
[----:B------:R-:W-:Y:S05]  /*0880*/  @!P0 BRA `(.L_x_6) ;  /* 0x0000000000208947 */ /* 0x000fea0003800000 */
        /* <DEDUP_REMOVED lines=8> */
.L_x_6:
        /* <DEDUP_REMOVED lines=8> */
.L_x_8:
[----:B------:R-:W-:-:S05]  /*0990*/  ULDC UR26, c[0x0][0x584] ;  /* 0x00016100001a7ab9 */ /* 0x000fca0000000800 */
.L_x_7:
[----:B------:R-:W0:Y:S01]  /*09a0*/  LDC R0, c[0x0][0x65c] ;  /* 0x00019700ff007b82 */ /* 0x000e220000000800 */
[----:B------:R-:W1:Y:S01]  /*09b0*/  S2R R12, SR_CTAID.Y ;  /* 0x00000000000c7919 */ /* 0x000e620000002600 */
[----:B------:R-:W-:Y:S01]  /*09c0*/  IMAD.MOV.U32 R5, RZ, RZ, RZ ;  /* 0x000000ffff057224 */ /* 0x000fe200078e00ff */
[----:B------:R-:W-:Y:S01]  /*09d0*/  UISETP.NE.AND UP0, UPT, UR14, 0x2, UPT ;  /* 0x000000020e00788c */ /* 0x000fe2000bf05270 */
[----:B------:R-:W2:Y:S01]  /*09e0*/  S2R R4, SR_CTAID.X ;  /* 0x0000000000047919 */ /* 0x000ea20000002500 */
[----:B------:R-:W-:Y:S01]  /*09f0*/  ULDC UR7, c[0x0][0x28c] ;  /* 0x0000a30000077ab9 */ /* 0x000fe20000000800 */
[----:B------:R-:W-:Y:S01]  /*0a00*/  UMOV UR5, URZ ;  /* 0x0000003f00057c82 */ /* 0x000fe20008000000 */
[----:B------:R-:W-:Y:S02]  /*0a10*/  UIADD3 UR7, UR7, 0x1f, URZ ;  /* 0x0000001f07077890 */ /* 0x000fe4000fffe03f */
[----:B------:R-:W-:Y:S01]  /*0a20*/  PLOP3.LUT P0, PT, PT, PT, UP0, 0x80, 0x0 ;  /* 0x000000000000781c */ /* 0x000fe20003f0f008 */
[----:B------:R-:W-:Y:S01]  /*0a30*/  UMOV UR4, URZ ;  /* 0x0000003f00047c82 */ /* 0x000fe20008000000 */
[----:B------:R-:W-:Y:S01]  /*0a40*/  ULDC.64 UR18, c[0x0][0x650] ;  /* 0x0001940000127ab9 */ /* 0x000fe20000000a00 */
[----:B------:R-:W-:-:S04]  /*0a50*/  USHF.R.S32.HI UR10, URZ, 0x1f, UR7 ;  /* 0x0000001f3f0a7899 */ /* 0x000fc80008011407 */
[----:B------:R-:W-:-:S04]  /*0a60*/  ULEA.HI UR10, UR10, UR7, URZ, 0x5 ;  /* 0x000000070a0a7291 */ /* 0x000fc8000f8f283f */
[----:B------:R-:W-:Y:S01]  /*0a70*/  USHF.R.S32.HI UR14, URZ, 0x5, UR10 ;  /* 0x000000053f0e7899 */ /* 0x000fe2000801140a */
[----:B0-----:R-:W-:-:S13]  /*0a80*/  ISETP.NE.AND P2, PT, R0, 0x1, PT ;  /* 0x000000010000780c */ /* 0x001fda0003f45270 */
[----:B------:R-:W2:Y:S01]  /*0a90*/  @P2 LDC R9, c[0x0][0x10] ;  /* 0x00000400ff092b82 */ /* 0x000ea20000000800 */
[----:B-1----:R-:W-:Y:S02]  /*0aa0*/  @P2 IMAD.MOV.U32 R6, RZ, RZ, R12 ;  /* 0x000000ffff062224 */ /* 0x002fe400078e000c */
[----:B------:R-:W-:-:S05]  /*0ab0*/  @P2 IMAD.MOV.U32 R7, RZ, RZ, RZ ;  /* 0x000000ffff072224 */ /* 0x000fca00078e00ff */
[----:B------:R-:W0:Y:S01]  /*0ac0*/  @!P2 LDC R11, c[0x0][0xc] ;  /* 0x00000300ff0bab82 */ /* 0x000e220000000800 */
[----:B------:R-:W-:Y:S01]  /*0ad0*/  ULDC UR8, c[0x0][0xc] ;  /* 0x0000030000087ab9 */ /* 0x000fe20000000800 */
[----:B------:R-:W-:Y:S01]  /*0ae0*/  ULDC UR9, c[0x0][0x10] ;  /* 0x0000040000097ab9 */ /* 0x000fe20000000800 */
[----:B------:R-:W-:Y:S01]  /*0af0*/  ULDC UR7, c[0x0][0x14] ;  /* 0x0000050000077ab9 */ /* 0x000fe20000000800 */
[----:B------:R-:W-:-:S04]  /*0b00*/  UIMAD.WIDE.U32 UR8, UR8, UR9, URZ ;  /* 0x00000009080872a5 */ /* 0x000fc8000f8e003f */
[----:B------:R-:W-:Y:S02]  /*0b10*/  UIMAD.WIDE.U32 UR20, UR8, UR7, URZ ;  /* 0x00000007081472a5 */ /* 0x000fe4000f8e003f */
[----:B------:R-:W-:-:S04]  /*0b20*/  UIMAD UR15, UR9, UR7, URZ ;  /* 0x00000007090f72a4 */ /* 0x000fc8000f8e023f */
[----:B------:R-:W-:Y:S01]  /*0b30*/  UIADD3 UR15, UR21, UR15, URZ ;  /* 0x0000000f150f7290 */ /* 0x000fe2000fffe03f */
[----:B--2---:R-:W-:-:S04]  /*0b40*/  @P2 IMAD.WIDE.U32 R8, R4, R9, R6 ;  /* 0x0000000904082225 */ /* 0x004fc800078e0006 */
[----:B------:R-:W-:Y:S02]  /*0b50*/  @P2 IMAD.MOV.U32 R13, RZ, RZ, R8 ;  /* 0x000000ffff0d2224 */ /* 0x000fe400078e0008 */
[----:B0-----:R-:W-:-:S04]  /*0b60*/  @!P2 IMAD.WIDE.U32 R6, R11, R12, R4 ;  /* 0x0000000c0b06a225 */ /* 0x001fc800078e0004 */
[----:B------:R-:W-:Y:S02]  /*0b70*/  @P2 IMAD.MOV.U32 R11, RZ, RZ, RZ ;  /* 0x000000ffff0b2224 */ /* 0x000fe400078e00ff */
[----:B------:R-:W-:Y:S02]  /*0b80*/  @!P2 IMAD.MOV.U32 R13, RZ, RZ, R6 ;  /* 0x000000ffff0da224 */ /* 0x000fe400078e0006 */
[----:B------:R-:W-:Y:S02]  /*0b90*/  @P2 IMAD.IADD R10, R9, 0x1, R11 ;  /* 0x00000001090a2824 */ /* 0x000fe400078e020b */
[----:B------:R-:W-:Y:S01]  /*0ba0*/  @!P2 IMAD.MOV.U32 R10, RZ, RZ, R7 ;  /* 0x000000ffff0aa224 */ /* 0x000fe200078e0007 */
[----:B------:R0:W-:Y:S01]  /*0bb0*/  STL [R1+0x80], R13 ;  /* 0x0000800d01007387 */ /* 0x0001e20000100800 */
[----:B------:R-:W-:Y:S02]  /*0bc0*/  IMAD.MOV.U32 R18, RZ, RZ, R13 ;  /* 0x000000ffff127224 */ /* 0x000fe400078e000d */
[----:B------:R-:W-:Y:S01]  /*0bd0*/  IMAD.MOV.U32 R19, RZ, RZ, R10 ;  /* 0x000000ffff137224 */ /* 0x000fe200078e000a */
[----:B------:R0:W-:Y:S01]  /*0be0*/  STL [R1+0x7c], R10 ;  /* 0x00007c0a01007387 */ /* 0x0001e20000100800 */
[----:B------:R-:W-:Y:S05]  /*0bf0*/  @P0 BRA `(.L_x_9) ;  /* 0x0000000000300947 */ /* 0x000fea0003800000 */
[----:B------:R-:W-:Y:S01]  /*0c00*/  IADD3 R18, P0, R18, UR20, RZ ;  /* 0x0000001412127c10 */ /* 0x000fe2000ff1e0ff */
[----:B------:R-:W-:Y:S02]  /*0c10*/  UIMAD.WIDE.U32 UR4, UR14, 0x24924925, URZ ;  /* 0x249249250e0478a5 */ /* 0x000fe4000f8e003f */
[----:B------:R-:W-:Y:S01]  /*0c20*/  UISETP.GE.U32.AND UP0, UPT, UR14, 0x7, UPT ;  /* 0x000000070e00788c */ /* 0x000fe2000bf06070 */
[----:B------:R-:W-:Y:S01]  /*0c30*/  IADD3.X R19, R19, UR15, RZ, P0, !PT ;  /* 0x0000000f13137c10 */ /* 0x000fe200087fe4ff */
[----:B------:R1:W-:Y:S01]  /*0c40*/  STL [R1+0x80], R18 ;  /* 0x0000801201007387 */ /* 0x0003e20000100800 */
[----:B------:R-:W-:-:S03]  /*0c50*/  UIADD3 UR4, -UR5, UR14, URZ ;  /* 0x0000000e05047290 */ /* 0x000fc6000fffe13f */
[----:B------:R1:W-:Y:S01]  /*0c60*/  STL [R1+0x7c], R19 ;  /* 0x00007c1301007387 */ /* 0x0003e20000100800 */
[----:B------:R-:W-:-:S04]  /*0c70*/  ULEA.HI UR4, UR4, UR5, URZ, 0x1f ;  /* 0x0000000504047291 */ /* 0x000fc8000f8ff83f */
[----:B------:R-:W-:-:S03]  /*0c80*/  USHF.R.U32.HI UR5, URZ, 0x2, UR4 ;  /* 0x000000023f057899 */ /* 0x000fc60008011604 */
[----:B------:R-:W-:Y:S01]  /*0c90*/  UMOV UR4, URZ ;  /* 0x0000003f00047c82 */ /* 0x000fe20008000000 */
[----:B------:R-:W-:Y:S02]  /*0ca0*/  @UP0 ULOP3.LUT UR4, UR5, 0x1, URZ, 0xc0, !UPT ;  /* 0x0000000105040892 */ /* 0x000fe4000f8ec03f */
[----:B-1----:R-:W-:-:S12]  /*0cb0*/  UIMAD UR5, UR5, -0x7, UR14 ;  /* 0xfffffff9050578a4 */ /* 0x002fd8000f8e020e */
.L_x_9:
[----:B------:R-:W-:Y:S01]  /*0cc0*/  IMAD.MOV.U32 R8, RZ, RZ, -0x1 ;  /* 0xffffffffff087424 */ /* 0x000fe200078e00ff */
[----:B------:R-:W-:Y:S01]  /*0cd0*/  ISETP.GE.U32.AND P0, PT, R18, UR18, PT ;  /* 0x0000001212007c0c */ /* 0x000fe2000bf06070 */
[----:B------:R-:W-:Y:S01]  /*0ce0*/  IMAD.MOV.U32 R6, RZ, RZ, -0x1 ;  /* 0xffffffffff067424 */ /* 0x000fe200078e00ff */
[----:B------:R-:W-:Y:S01]  /*0cf0*/  PRMT R0, RZ, 0x7610, R0 ;  /* 0x00007610ff007816 */ /* 0x000fe20000000000 */
[----:B------:R-:W-:Y:S01]  /*0d00*/  IMAD.MOV.U32 R7, RZ, RZ, -0x1 ;  /* 0xffffffffff077424 */ /* 0x000fe200078e00ff */
[----:B------:R1:W-:Y:S01]  /*0d10*/  STL [R1+0x84], R8 ;  /* 0x0000840801007387 */ /* 0x0003e20000100800 */
[----:B------:R-:W-:-:S03]  /*0d20*/  ISETP.GE.U32.AND.EX P0, PT, R19, UR19, PT, P0 ;  /* 0x0000001313007c0c */ /* 0x000fc6000bf06100 */
[----:B------:R1:W-:Y:S04]  /*0d30*/  STL [R1+0x78], R6 ;  /* 0x0000780601007387 */ /* 0x0003e80000100800 */
[----:B------:R1:W-:Y:S06]  /*0d40*/  STL [R1+0x88], R7 ;  /* 0x0000880701007387 */ /* 0x0003ec0000100800 */
[----:B------:R-:W-:Y:S05]  /*0d50*/  @P0 BRA `(.L_x_10) ;  /* 0x0000000400680947 */ /* 0x000fea0003800000 */
[----:B------:R-:W2:Y:S01]  /*0d60*/  LDC.64 R14, c[0x0][0x628] ;  /* 0x00018a00ff0e7b82 */ /* 0x000ea20000000a00 */
[----:B-1----:R-:W-:Y:S02]  /*0d70*/  IMAD.MOV.U32 R6, RZ, RZ, R18 ;  /* 0x000000ffff067224 */ /* 0x002fe400078e0012 */
[----:B------:R-:W-:-:S05]  /*0d80*/  IMAD.MOV.U32 R7, RZ, RZ, R19 ;  /* 0x000000ffff077224 */ /* 0x000fca00078e0013 */
[----:B------:R-:W1:Y:S08]  /*0d90*/  LDC R0, c[0x0][0x630] ;  /* 0x00018c00ff007b82 */ /* 0x000e700000000800 */
[----:B------:R-:W3:Y:S01]  /*0da0*/  LDC.64 R16, c[0x0][0x620] ;  /* 0x00018800ff107b82 */ /* 0x000ee20000000a00 */
[----:B--2---:R-:W-:-:S04]  /*0db0*/  ISETP.NE.U32.AND P0, PT, R14, RZ, PT ;  /* 0x000000ff0e00720c */ /* 0x004fc80003f05070 */
[----:B------:R-:W-:-:S13]  /*0dc0*/  ISETP.NE.AND.EX P0, PT, R15, RZ, PT, P0 ;  /* 0x000000ff0f00720c */ /* 0x000fda0003f05300 */
[----:B-1-3--:R-:W-:Y:S05]  /*0dd0*/  @!P0 BRA `(.L_x_11) ;  /* 0x0000000000288947 */ /* 0x00afea0003800000 */
[----:B------:R-:W1:Y:S02]  /*0de0*/  LDC R11, c[0x0][0x634] ;  /* 0x00018d00ff0b7b82 */ /* 0x000e640000000800 */
[----:B-1----:R-:W-:-:S05]  /*0df0*/  IADD3 R11, P0, R18, R11, RZ ;  /* 0x0000000b120b7210 */ /* 0x002fca0007f1e0ff */
[----:B0-----:R-:W-:-:S04]  /*0e00*/  IMAD.X R13, RZ, RZ, R19, P0 ;  /* 0x000000ffff0d7224 */ /* 0x001fc800000e0613 */
[----:B------:R-:W-:-:S04]  /*0e10*/  IMAD.WIDE.U32 R6, R13, R14, RZ ;  /* 0x0000000e0d067225 */ /* 0x000fc800078e00ff */
[----:B------:R-:W-:-:S04]  /*0e20*/  IMAD.WIDE.U32 R8, P0, R11, R15, R6 ;  /* 0x0000000f0b087225 */ /* 0x000fc80007800006 */
[----:B------:R-:W-:-:S04]  /*0e30*/  IMAD.WIDE.U32 R6, R11, R14, RZ ;  /* 0x0000000e0b067225 */ /* 0x000fc800078e00ff */
[----:B------:R-:W-:Y:S01]  /*0e40*/  IMAD.X R11, RZ, RZ, RZ, P0 ;  /* 0x000000ffff0b7224 */ /* 0x000fe200000e06ff */
[----:B------:R-:W-:Y:S01]  /*0e50*/  IADD3 RZ, P0, R7, R8, RZ ;  /* 0x0000000807ff7210 */ /* 0x000fe20007f1e0ff */
[----:B------:R-:W-:-:S04]  /*0e60*/  IMAD.MOV.U32 R10, RZ, RZ, R9 ;  /* 0x000000ffff0a7224 */ /* 0x000fc800078e0009 */
[----:B------:R-:W-:-:S08]  /*0e70*/  IMAD.WIDE.U32.X R6, R13, R15, R10, P0 ;  /* 0x0000000f0d067225 */ /* 0x000fd000000e040a */
.L_x_11:
[-CC-:B------:R-:W-:Y:S01]  /*0e80*/  SHF.R.U64 R25, R6, R0.reuse, R7.reuse ;  /* 0x0000000006197219 */ /* 0x180fe20000001207 */
[----:B0-----:R-:W0:Y:S01]  /*0e90*/  LDC R10, c[0x0][0x618] ;  /* 0x00018600ff0a7b82 */ /* 0x001e220000000800 */
[----:B------:R-:W-:Y:S01]  /*0ea0*/  SHF.R.U32.HI R5, RZ, R0, R7 ;  /* 0x00000000ff057219 */ /* 0x000fe20000011607 */
[----:B------:R-:W-:Y:S01]  /*0eb0*/  IMAD.MOV.U32 R6, RZ, RZ, R18 ;  /* 0x000000ffff067224 */ /* 0x000fe200078e0012 */
[----:B------:R-:W-:Y:S01]  /*0ec0*/  IADD3 R9, P0, RZ, -R25, RZ ;  /* 0x80000019ff097210 */ /* 0x000fe20007f1e0ff */
[----:B------:R-:W-:Y:S01]  /*0ed0*/  IMAD.MOV.U32 R7, RZ, RZ, R19 ;  /* 0x000000ffff077224 */ /* 0x000fe200078e0013 */
[----:B------:R-:W-:Y:S01]  /*0ee0*/  I2FP.F32.U32 R0, R4 ;  /* 0x0000000400007245 */ /* 0x000fe20000201000 */
[----:B------:R-:W-:Y:S02]  /*0ef0*/  ULDC UR7, c[0x0][0x150] ;  /* 0x0000540000077ab9 */ /* 0x000fe40000000800 */
[----:B------:R-:W1:Y:S01]  /*0f00*/  LDC.64 R22, c[0x0][0x640] ;  /* 0x00019000ff167b82 */ /* 0x000e620000000a00 */
[----:B------:R-:W-:-:S02]  /*0f10*/  IMAD.X R11, RZ, RZ, ~R5, P0 ;  /* 0x000000ffff0b7224 */ /* 0x000fc400000e0e05 */
[----:B------:R-:W-:Y:S01]  /*0f20*/  FMUL R0, R0, UR7 ;  /* 0x0000000700007c20 */ /* 0x000fe20008400000 */
[----:B------:R-:W-:Y:S01]  /*0f30*/  IMAD.WIDE.U32 R6, R9, R16, R6 ;  /* 0x0000001009067225 */ /* 0x000fe200078e0006 */
[----:B------:R-:W-:-:S03]  /*0f40*/  ULDC UR7, c[0x0][0x154] ;  /* 0x0000550000077ab9 */ /* 0x000fc60000000800 */
[----:B------:R-:W-:Y:S01]  /*0f50*/  IMAD R8, R11, R16, RZ ;  /* 0x000000100b087224 */ /* 0x000fe200078e02ff */
[----:B------:R-:W2:Y:S01]  /*0f60*/  LDC R5, c[0x0][0x144] ;  /* 0x00005100ff057b82 */ /* 0x000ea20000000800 */
[----:B------:R-:W3:Y:S02]  /*0f70*/  F2I.U32.TRUNC.NTZ R0, R0 ;  /* 0x0000000000007305 */ /* 0x000ee4000020f000 */
[----:B------:R-:W-:-:S04]  /*0f80*/  IMAD R9, R9, R17, R8 ;  /* 0x0000001109097224 */ /* 0x000fc800078e0208 */
[----:B------:R-:W-:Y:S01]  /*0f90*/  IMAD.IADD R7, R7, 0x1, R9 ;  /* 0x0000000107077824 */ /* 0x000fe200078e0209 */
[----:B------:R-:W4:Y:S01]  /*0fa0*/  LDC R16, c[0x0][0x608] ;  /* 0x00018200ff107b82 */ /* 0x000f220000000800 */
[----:B------:R-:W-:-:S03]  /*0fb0*/  IMAD.MOV.U32 R9, RZ, RZ, -0x1 ;  /* 0xffffffffff097424 */ /* 0x000fc600078e00ff */
[--C-:B0-----:R-:W-:Y:S02]  /*0fc0*/  SHF.R.U64 R14, R6, R10, R7.reuse ;  /* 0x0000000a060e7219 */ /* 0x101fe40000001207 */
[----:B------:R-:W-:Y:S02]  /*0fd0*/  I2FP.F32.U32 R6, R12 ;  /* 0x0000000c00067245 */ /* 0x000fe40000201000 */
[----:B------:R-:W0:Y:S01]  /*0fe0*/  LDC R20, c[0x0][0x658] ;  /* 0x00019600ff147b82 */ /* 0x000e220000000800 */
[----:B-1----:R-:W-:Y:S01]  /*0ff0*/  ISETP.NE.U32.AND P0, PT, R22, RZ, PT ;  /* 0x000000ff1600720c */ /* 0x002fe20003f05070 */
[----:B---3--:R-:W-:Y:S02]  /*1000*/  IMAD.MOV R8, RZ, RZ, -R0 ;  /* 0x000000ffff087224 */ /* 0x008fe400078e0a00 */
[----:B------:R-:W-:Y:S01]  /*1010*/  FMUL R6, R6, UR7 ;  /* 0x0000000706067c20 */ /* 0x000fe20008400000 */
[----:B------:R-:W-:Y:S02]  /*1020*/  SHF.R.U32.HI R7, RZ, R10, R7 ;  /* 0x0000000aff077219 */ /* 0x000fe40000011607 */
[----:B------:R-:W-:Y:S01]  /*1030*/  ISETP.NE.AND.EX P0, PT, R23, RZ, PT, P0 ;  /* 0x000000ff1700720c */ /* 0x000fe20003f05300 */
[----:B------:R1:W3:Y:S01]  /*1040*/  F2I.U32.TRUNC.NTZ R13, R6 ;  /* 0x00000006000d7305 */ /* 0x0002e2000020f000 */
[----:B------:R-:W1:Y:S01]  /*1050*/  LDC R15, c[0x0][0x148] ;  /* 0x00005200ff0f7b82 */ /* 0x000e620000000800 */
[----:B--2---:R-:W-:-:S07]  /*1060*/  IMAD R0, R5, R8, R4 ;  /* 0x0000000805007224 */ /* 0x004fce00078e0204 */
[----:B------:R-:W2:Y:S01]  /*1070*/  LDC R18, c[0x0][0x600] ;  /* 0x00018000ff127b82 */ /* 0x000ea20000000800 */
[-CC-:B----4-:R-:W-:Y:S02]  /*1080*/  SHF.R.U64 R26, R14, R16.reuse, R7.reuse ;  /* 0x000000100e1a7219 */ /* 0x190fe40000001207 */
[----:B------:R-:W-:Y:S01]  /*1090*/  SHF.R.U32.HI R5, RZ, R16, R7 ;  /* 0x00000010ff057219 */ /* 0x000fe20000011607 */
[----:B------:R-:W-:-:S04]  /*10a0*/  IMAD.MOV.U32 R7, RZ, RZ, 0x1 ;  /* 0x00000001ff077424 */ /* 0x000fc800078e00ff */
[----:B------:R-:W4:Y:S01]  /*10b0*/  LDC R19, c[0x0][0x648] ;  /* 0x00019200ff137b82 */ /* 0x000f220000000800 */
[-C--:B0-----:R-:W-:Y:S02]  /*10c0*/  SHF.L.U32 R4, R9, R20.reuse, RZ ;  /* 0x0000001409047219 */ /* 0x081fe400000006ff */
[--C-:B------:R-:W-:Y:S02]  /*10d0*/  SHF.R.U64 R16, R26, R20, R5.reuse ;  /* 0x000000141a107219 */ /* 0x100fe40000001205 */
[----:B------:R-:W-:Y:S02]  /*10e0*/  LOP3.LUT R11, RZ, R4, RZ, 0x33, !PT ;  /* 0x00000004ff0b7212 */ /* 0x000fe400078e33ff */
[-C--:B------:R-:W-:Y:S01]  /*10f0*/  SHF.R.U32.HI R5, RZ, R20.reuse, R5 ;  /* 0x00000014ff057219 */ /* 0x080fe20000011605 */
[----:B------:R-:W0:Y:S01]  /*1100*/  LDC R21, c[0x0][0x638] ;  /* 0x00018e00ff157b82 */ /* 0x000e220000000800 */
[----:B------:R-:W-:Y:S01]  /*1110*/  SHF.L.U32 R10, R7, R20, RZ ;  /* 0x00000014070a7219 */ /* 0x000fe200000006ff */
[----:B------:R-:W-:-:S06]  /*1120*/  IMAD.MOV.U32 R4, RZ, RZ, R16 ;  /* 0x000000ffff047224 */ /* 0x000fcc00078e0010 */
[----:B------:R-:W0:Y:S01]  /*1130*/  LDC R24, c[0x0][0x610] ;  /* 0x00018400ff187b82 */ /* 0x000e220000000800 */
[----:B-1-3--:R-:W-:Y:S05]  /*1140*/  @!P0 BRA `(.L_x_12) ;  /* 0x0000000000288947 */ /* 0x00afea0003800000 */
[----:B------:R-:W1:Y:S02]  /*1150*/  LDC R9, c[0x0][0x64c] ;  /* 0x00019300ff097b82 */ /* 0x000e640000000800 */
[----:B-1----:R-:W-:-:S05]  /*1160*/  IADD3 R9, P0, R16, R9, RZ ;  /* 0x0000000910097210 */ /* 0x002fca0007f1e0ff */
[----:B------:R-:W-:-:S04]  /*1170*/  IMAD.X R17, RZ, RZ, R5, P0 ;  /* 0x000000ffff117224 */ /* 0x000fc800000e0605 */
[----:B------:R-:W-:-:S04]  /*1180*/  IMAD.WIDE.U32 R4, R17, R22, RZ ;  /* 0x0000001611047225 */ /* 0x000fc800078e00ff */
[----:B------:R-:W-:-:S04]  /*1190*/  IMAD.WIDE.U32 R6, P0, R9, R23, R4 ;  /* 0x0000001709067225 */ /* 0x000fc80007800004 */
[----:B------:R-:W-:-:S04]  /*11a0*/  IMAD.WIDE.U32 R4, R9, R22, RZ ;  /* 0x0000001609047225 */ /* 0x000fc800078e00ff */
[----:B------:R-:W-:Y:S01]  /*11b0*/  IMAD.X R9, RZ, RZ, RZ, P0 ;  /* 0x000000ffff097224 */ /* 0x000fe200000e06ff */
[----:B------:R-:W-:Y:S01]  /*11c0*/  IADD3 RZ, P0, R5, R6, RZ ;  /* 0x0000000605ff7210 */ /* 0x000fe20007f1e0ff */
[----:B------:R-:W-:-:S04]  /*11d0*/  IMAD.MOV.U32 R8, RZ, RZ, R7 ;  /* 0x000000ffff087224 */ /* 0x000fc800078e0007 */
[----:B------:R-:W-:-:S08]  /*11e0*/  IMAD.WIDE.U32.X R4, R17, R23, R8, P0 ;  /* 0x0000001711047225 */ /* 0x000fd000000e0408 */
.L_x_12:
[----:B----4-:R-:W-:Y:S01]  /*11f0*/  SHF.R.U64 R4, R4, R19, R5 ;  /* 0x0000001304047219 */ /* 0x010fe20000001205 */
[----:B--2---:R-:W-:Y:S01]  /*1200*/  VIADD R5, R18, 0xffffffff ;  /* 0xffffffff12057836 */ /* 0x004fe20000000000 */
[----:B------:R-:W-:Y:S01]  /*1210*/  LOP3.LUT R11, R26, R11, RZ, 0xc0, !PT ;  /* 0x0000000b1a0b7212 */ /* 0x000fe200078ec0ff */
[----:B------:R-:W-:Y:S02]  /*1220*/  IMAD.MOV R13, RZ, RZ, -R13 ;  /* 0x000000ffff0d7224 */ /* 0x000fe400078e0a0d */
[----:B------:R-:W-:Y:S01]  /*1230*/  IMAD.MOV R6, RZ, RZ, -R4 ;  /* 0x000000ffff067224 */ /* 0x000fe200078e0a04 */
[----:B------:R-:W-:Y:S01]  /*1240*/  LOP3.LUT R14, R14, R5, RZ, 0xc0, !PT ;  /* 0x000000050e0e7212 */ /* 0x000fe200078ec0ff */
[----:B------:R-:W-:Y:S02]  /*1250*/  @P2 IMAD R0, R15, R13, R12 ;  /* 0x0000000d0f002224 */ /* 0x000fe400078e020c */
[----:B------:R-:W-:Y:S02]  /*1260*/  IMAD R11, R10, R4, R11 ;  /* 0x000000040a0b7224 */ /* 0x000fe400078e020b */
[----:B0-----:R-:W-:-:S02]  /*1270*/  IMAD R5, R6, R21, R16 ;  /* 0x0000001506057224 */ /* 0x001fc400078e0210 */
[----:B------:R-:W-:Y:S02]  /*1280*/  IMAD R4, R11, R24, R0 ;  /* 0x000000180b047224 */ /* 0x000fe400078e0200 */
[----:B------:R-:W-:Y:S02]  /*1290*/  IMAD R5, R5, R18, R14 ;  /* 0x0000001205057224 */ /* 0x000fe400078e020e */
[----:B------:R-:W-:-:S03]  /*12a0*/  IMAD.MOV.U32 R0, RZ, RZ, 0x1 ;  /* 0x00000001ff007424 */ /* 0x000fc600078e00ff */
[----:B------:R-:W-:Y:S02]  /*12b0*/  SEL R6, R5, R4, !P2 ;  /* 0x0000000405067207 */ /* 0x000fe40005000000 */
[----:B------:R-:W-:-:S03]  /*12c0*/  SEL R4, R4, R5, !P2 ;  /* 0x0000000504047207 */ /* 0x000fc60005000000 */
[----:B------:R2:W-:Y:S04]  /*12d0*/  STL [R1+0x88], R6 ;  /* 0x0000880601007387 */ /* 0x0005e80000100800 */
[----:B------:R2:W-:Y:S04]  /*12e0*/  STL [R1+0x78], R25 ;  /* 0x0000781901007387 */ /* 0x0005e80000100800 */
[----:B------:R2:W-:Y:S02]  /*12f0*/  STL [R1+0x84], R4 ;  /* 0x0000840401007387 */ /* 0x0005e40000100800 */
.L_x_10:
[----:B------:R-:W-:Y:S05]  /*1300*/  @!P1 BRA `(.L_x_13) ;  /* 0x000000d800ac9947 */ /* 0x000fea0003800000 */
[----:B------:R-:W-:-:S06]  /*1310*/  UISETP.GT.U32.AND UP0, UPT, UR12, 0x1, UPT ;  /* 0x000000010c00788c */ /* 0x000fcc000bf04070 */
[----:B------:R-:W-:-:S13]  /*1320*/  PLOP3.LUT P0, PT, PT, PT, UP0, 0x80, 0x0 ;  /* 0x000000000000781c */ /* 0x000fda0003f0f008 */
[----:B------:R-:W-:Y:S05]  /*1330*/  @P0 EXIT ;  /* 0x000000000000094d */ /* 0x000fea0003800000 */
.L_x_14:
[----:B------:R-:W-:-:S08]  /*1340*/  NOP ;  /* 0x0000000000007918 */ /* 0x000fd00000000000 */
[----:B------:R-:W3:Y:S02]  /*1350*/  USETMAXREG.TRY_ALLOC.CTAPOOL UP0, 0xe8 ;  /* 0x000000e8000079c8 */ /* 0x000ee40008000600 */
[----:B---3--:R-:W-:-:S13]  /*1360*/  PLOP3.LUT P0, PT, PT, PT, UP0, 0x80, 0x0 ;  /* 0x000000000000781c */ /* 0x008fda0003f0f008 */
[----:B------:R-:W-:Y:S05]  /*1370*/  @!P0 BRA `(.L_x_14) ;  /* 0xfffffffc00f08947 */ /* 0x000fea000383ffff */
[----:B------:R-:W-:-:S13]  /*1380*/  LOP3.LUT P0, RZ, R0, 0xff, RZ, 0xc0, !PT ;  /* 0x000000ff00ff7812 */ /* 0x000fda000780c0ff */
[----:B------:R-:W-:Y:S05]  /*1390*/  @!P0 EXIT ;  /* 0x000000000000894d */ /* 0x000fea0003800000 */
[----:B------:R-:W3:Y:S01]  /*13a0*/  S2UR UR6, SR_CgaCtaId ;  /* 0x00000000000679c3 */ /* 0x000ee20000008800 */
[----:B------:R-:W-:Y:S01]  /*13b0*/  SHF.R.S32.HI R0, RZ, 0x1f, R3 ;  /* 0x0000001fff007819 */ /* 0x000fe20000011403 */
[----:B------:R-:W-:Y:S01]  /*13c0*/  UIADD3 UR7, UR17, -0x1, URZ ;  /* 0xffffffff11077890 */ /* 0x000fe2000fffe03f */
[----:B------:R-:W-:Y:S02]  /*13d0*/  UMOV UR12, 0x400 ;  /* 0x00000400000c7882 */ /* 0x000fe40000000000 */
[CC--:B------:R-:W-:Y:S01]  /*13e0*/  LEA.HI R2, R0.reuse, R3.reuse, RZ, 0x2 ;  /* 0x0000000300027211 */ /* 0x0c0fe200078f10ff */
[----:B------:R-:W-:Y:S01]  /*13f0*/  UISETP.LT.AND UP0, UPT, UR14, 0x1, UPT ;  /* 0x000000010e00788c */ /* 0x000fe2000bf01270 */
[----:B------:R-:W-:Y:S01]  /*1400*/  LEA.HI R0, R0, R3, RZ, 0x5 ;  /* 0x0000000300007211 */ /* 0x000fe200078f28ff */
[----:B------:R-:W-:Y:S01]  /*1410*/  ULOP3.LUT UR27, UR13, 0x1, URZ, 0xfc, !UPT ;  /* 0x000000010d1b7892 */ /* 0x000fe2000f8efc3f */
[--C-:B--2---:R-:W-:Y:S01]  /*1420*/  SHF.R.S32.HI R4, RZ, 0x2, R2.reuse ;  /* 0x00000002ff047819 */ /* 0x104fe20000011402 */
[----:B------:R-:W-:Y:S01]  /*1430*/  USEL UR16, UR14, 0x1, UP0 ;  /* 0x000000010e107887 */ /* 0x000fe20008000000 */
[----:B------:R-:W-:Y:S01]  /*1440*/  SHF.R.S32.HI R5, RZ, 0x1f, R2 ;  /* 0x0000001fff057819 */ /* 0x000fe20000011402 */
[----:B------:R-:W-:-:S02]  /*1450*/  UISETP.NE.AND UP0, UPT, UR7, URZ, UPT ;  /* 0x0000003f0700728c */ /* 0x000fc4000bf05270 */
[----:B------:R-:W-:Y:S01]  /*1460*/  USHF.L.U32 UR28, UR14, 0x1, URZ ;  /* 0x000000010e1c7899 */ /* 0x000fe2000800063f */
[----:B------:R-:W-:Y:S01]  /*1470*/  LEA.HI R5, R5, R4, RZ, 0x3 ;  /* 0x0000000405057211 */ /* 0x000fe200078f18ff */
[----:B------:R-:W-:Y:S02]  /*1480*/  UIADD3 UR16, -UR16, UR14, URZ ;  /* 0x0000000e10107290 */ /* 0x000fe4000fffe13f */
[----:B------:R-:W-:Y:S01]  /*1490*/  USEL UR30, URZ, 0x1, UP0 ;  /* 0x000000013f1e7887 */ /* 0x000fe20008000000 */
[----:B------:R-:W-:Y:S01]  /*14a0*/  LOP3.LUT R5, R5, 0xfffffff8, RZ, 0xc0, !PT ;  /* 0xfffffff805057812 */ /* 0x000fe200078ec0ff */
[----:B---3--:R-:W-:-:S04]  /*14b0*/  ULEA UR12, UR6, UR12, 0x18 ;  /* 0x0000000c060c7291 */ /* 0x008fc8000f8ec03f */
[----:B------:R-:W-:Y:S01]  /*14c0*/  IMAD.IADD R2, R4, 0x1, -R5 ;  /* 0x0000000104027824 */ /* 0x000fe200078e0a05 */
[----:B------:R-:W-:Y:S01]  /*14d0*/  USHF.L.U32 UR6, UR7, 0x3, URZ ;  /* 0x0000000307067899 */ /* 0x000fe2000800063f */
[----:B------:R-:W-:Y:S01]  /*14e0*/  SHF.R.S32.HI R5, RZ, 0x5, R0 ;  /* 0x00000005ff057819 */ /* 0x000fe20000011400 */
[----:B------:R-:W-:Y:S02]  /*14f0*/  UIADD3 UR29, UR12, 0x80, URZ ;  /* 0x000000800c1d7890 */ /* 0x000fe4000fffe03f */
[----:B------:R-:W-:Y:S01]  /*1500*/  ULOP3.LUT UR6, UR6, 0x8, URZ, 0xc0, !UPT ;  /* 0x0000000806067892 */ /* 0x000fe2000f8ec03f */
[--C-:B------:R-:W-:Y:S01]  /*1510*/  SHF.R.S32.HI R3, RZ, 0x1f, R2.reuse ;  /* 0x0000001fff037819 */ /* 0x100fe20000011402 */
[C-C-:B------:R-:W-:Y:S01]  /*1520*/  IMAD R0, R5.reuse, -0x10, -R2.reuse ;  /* 0xfffffff005007824 */ /* 0x140fe200078e0a02 */
[----:B------:R-:W-:Y:S02]  /*1530*/  ULEA UR17, UR17, UR29, 0x3 ;  /* 0x0000001d11117291 */ /* 0x000fe4000f8e183f */
[----:B------:R-:W-:Y:S01]  /*1540*/  ULOP3.LUT UR31, UR6, 0x8, URZ, 0x3c, !UPT ;  /* 0x00000008061f7892 */ /* 0x000fe2000f8e3c3f */
[----:B------:R-:W-:Y:S01]  /*1550*/  IMAD.WIDE R2, R5, 0x10, R2 ;  /* 0x0000001005027825 */ /* 0x000fe200078e0202 */
[----:B------:R-:W-:-:S03]  /*1560*/  ULOP3.LUT UR18, UR6, 0x18, URZ, 0x3c, !UPT ;  /* 0x0000001806127892 */ /* 0x000fc6000f8e3c3f */
[----:B------:R-:W-:Y:S02]  /*1570*/  ULDC UR6, c[0x0][0x284] ;  /* 0x0000a10000067ab9 */ /* 0x000fe40000000800 */
[----:B------:R-:W-:-:S05]  /*1580*/  VIADD R0, R0, UR6 ;  /* 0x0000000600007c36 */ /* 0x000fca0008000000 */
[----:B------:R2:W-:Y:S04]  /*1590*/  STL [R1+0x8c], R0 ;  /* 0x00008c0001007387 */ /* 0x0005e80000100800 */
[----:B------:R2:W-:Y:S02]  /*15a0*/  STL.64 [R1+0x90], R2 ;  /* 0x0000900201007387 */ /* 0x0005e40000100a00 */
.L_x_297:
[----:B--2---:R-:W-:Y:S01]  /*15b0*/  IMAD.U32 R0, RZ, RZ, UR30 ;  /* 0x0000001eff007e24 */ /* 0x004fe2000f8e00ff */
[----:B0-----:R-:W2:Y:S01]  /*15c0*/  LDC R2, c[0x0][0x28c] ;  /* 0x0000a300ff027b82 */ /* 0x001ea20000000800 */
[----:B------:R-:W-:Y:S01]  /*15d0*/  UMOV UR6, URZ ;  /* 0x0000003f00067c82 */ /* 0x000fe20008000000 */
[----:B------:R-:W-:Y:S02]  /*15e0*/  UMOV UR19, UR5 ;  /* 0x0000000500137c82 */ /* 0x000fe40008000000 */
[----:B------:R-:W-:-:S04]  /*15f0*/  SHF.L.U32 R0, R0, 0x1f, RZ ;  /* 0x0000001f00007819 */ /* 0x000fc800000006ff */
[----:B------:R-:W3:Y:S01]  /*1600*/  SYNCS.PHASECHK.TRANS64.TRYWAIT P0, [UR17+-0x8], R0 ;  /* 0xfffff800ff0075a7 */ /* 0x000ee20008000151 */
[----:B--2---:R-:W-:Y:S01]  /*1610*/  ISETP.GE.AND P1, PT, R2, 0x1, PT ;  /* 0x000000010200780c */ /* 0x004fe20003f26270 */
[----:B---34-:R-:W-:-:S12]  /*1620*/  @!P0 BRA `(.L_x_15) ;  /* 0x000000e800788947 */ /* 0x018fd80003800000 */
.L_x_322:
[----:B------:R3:W-:Y:S01]  /*1630*/  STL [R1+0x74], RZ ;  /* 0x000074ff01007387 */ /* 0x0007e20000100800 */
[----:B------:R-:W-:Y:S01]  /*1640*/  UMOV UR7, URZ ;  /* 0x0000003f00077c82 */ /* 0x000fe20008000000 */
[----:B------:R-:W-:Y:S01]  /*1650*/  UMOV UR8, URZ ;  /* 0x0000003f00087c82 */ /* 0x000fe20008000000 */
[----:B--2---:R-:W-:Y:S01]  /*1660*/  IMAD.MOV.U32 R0, RZ, RZ, RZ ;  /* 0x000000ffff007224 */ /* 0x004fe200078e00ff */
[----:B------:R3:W-:Y:S01]  /*1670*/  STL [R1+0x70], RZ ;  /* 0x000070ff01007387 */ /* 0x0007e20000100800 */
[----:B------:R-:W-:Y:S02]  /*1680*/  CS2R R2, SRZ ;  /* 0x0000000000027805 */ /* 0x000fe4000001ff00 */
[----:B------:R-:W-:Y:S02]  /*1690*/  CS2R R4, SRZ ;  /* 0x0000000000047805 */ /* 0x000fe4000001ff00 */
[----:B-1----:R-:W-:Y:S01]  /*16a0*/  CS2R R6, SRZ ;  /* 0x0000000000067805 */ /* 0x002fe2000001ff00 */
[----:B------:R3:W-:Y:S01]  /*16b0*/  STL [R1+0x6c], RZ ;  /* 0x00006cff01007387 */ /* 0x0007e20000100800 */
[----:B------:R-:W-:-:S02]  /*16c0*/  CS2R R8, SRZ ;  /* 0x0000000000087805 */ /* 0x000fc4000001ff00 */
[----:B0-----:R-:W-:Y:S02]  /*16d0*/  CS2R R10, SRZ ;  /* 0x00000000000a7805 */ /* 0x001fe4000001ff00 */
[----:B------:R-:W-:Y:S01]  /*16e0*/  CS2R R12, SRZ ;  /* 0x00000000000c7805 */ /* 0x000fe2000001ff00 */
[----:B------:R3:W-:Y:S01]  /*16f0*/  STL [R1+0x68], RZ ;  /* 0x000068ff01007387 */ /* 0x0007e20000100800 */
[----:B------:R-:W-:Y:S02]  /*1700*/  CS2R R14, SRZ ;  /* 0x00000000000e7805 */ /* 0x000fe4000001ff00 */
[----:B------:R-:W-:Y:S02]  /*1710*/  CS2R R16, SRZ ;  /* 0x0000000000107805 */ /* 0x000fe4000001ff00 */
[----:B------:R-:W-:Y:S01]  /*1720*/  CS2R R18, SRZ ;  /* 0x0000000000127805 */ /* 0x000fe2000001ff00 */
[----:B------:R3:W-:Y:S01]  /*1730*/  STL [R1+0x64], RZ ;  /* 0x000064ff01007387 */ /* 0x0007e20000100800 */
[----:B------:R-:W-:-:S02]  /*1740*/  CS2R R20, SRZ ;  /* 0x0000000000147805 */ /* 0x000fc4000001ff00 */
[----:B------:R-:W-:Y:S02]  /*1750*/  CS2R R22, SRZ ;  /* 0x0000000000167805 */ /* 0x000fe4000001ff00 */
        /* <DEDUP_REMOVED lines=50> */
[----:B------:R-:W-:Y:S01]  /*1a80*/  IMAD.MOV.U32 R226, RZ, RZ, RZ ;  /* 0x000000ffffe27224 */ /* 0x000fe200078e00ff */
[----:B------:R-:W-:Y:S01]  /*1a90*/  CS2R R24, SRZ ;  /* 0x0000000000187805 */ /* 0x000fe2000001ff00 */
[----:B------:R-:W-:Y:S01]  /*1aa0*/  IMAD.U32 R227, RZ, RZ, UR4 ;  /* 0x00000004ffe37e24 */ /* 0x000fe2000f8e00ff */
[----:B------:R3:W-:Y:S01]  /*1ab0*/  STL [R1+0x2c], RZ ;  /* 0x00002cff01007387 */ /* 0x0007e20000100800 */
[----:B------:R-:W-:Y:S02]  /*1ac0*/  CS2R R26, SRZ ;  /* 0x00000000001a7805 */ /* 0x000fe4000001ff00 */
[----:B------:R-:W-:-:S02]  /*1ad0*/  CS2R R28, SRZ ;  /* 0x00000000001c7805 */ /* 0x000fc4000001ff00 */
[----:B------:R-:W-:Y:S01]  /*1ae0*/  CS2R R30, SRZ ;  /* 0x00000000001e7805 */ /* 0x000fe2000001ff00 */
[----:B------:R3:W-:Y:S01]  /*1af0*/  STL [R1+0x28], RZ ;  /* 0x000028ff01007387 */ /* 0x0007e20000100800 */
[----:B------:R-:W-:Y:S02]  /*1b00*/  CS2R R32, SRZ ;  /* 0x0000000000207805 */ /* 0x000fe4000001ff00 */
[----:B------:R-:W-:Y:S02]  /*1b10*/  CS2R R34, SRZ ;  /* 0x0000000000227805 */ /* 0x000fe4000001ff00 */
[----:B------:R-:W-:Y:S01]  /*1b20*/  CS2R R36, SRZ ;  /* 0x0000000000247805 */ /* 0x000fe2000001ff00 */
        /* <DEDUP_REMOVED lines=36> */
[----:B------:R3:W-:Y:S01]  /*1d70*/  STL [R1], RZ ;  /* 0x000000ff01007387 */ /* 0x0007e20000100800 */
[----:B------:R-:W-:Y:S02]  /*1d80*/  CS2R R92, SRZ ;  /* 0x00000000005c7805 */ /* 0x000fe4000001ff00 */
[----:B------:R-:W-:Y:S02]  /*1d90*/  CS2R R94, SRZ ;  /* 0x00000000005e7805 */ /* 0x000fe4000001ff00 */
[----:B------:R-:W-:Y:S02]  /*1da0*/  CS2R R96, SRZ ;  /* 0x0000000000607805 */ /* 0x000fe4000001ff00 */
[----:B------:R-:W-:Y:S02]  /*1db0*/  CS2R R98, SRZ ;  /* 0x0000000000627805 */ /* 0x000fe4000001ff00 */
[----:B------:R-:W-:-:S02]  /*1dc0*/  CS2R R100, SRZ ;  /* 0x0000000000647805 */ /* 0x000fc4000001ff00 */
[----:B------:R-:W-:Y:S02]  /*1dd0*/  CS2R R102, SRZ ;  /* 0x0000000000667805 */ /* 0x000fe4000001ff00 */
        /* <DEDUP_REMOVED lines=23> */
[----:B------:R-:W-:Y:S01]  /*1f50*/  CS2R R150, SRZ ;  /* 0x0000000000967805 */ /* 0x000fe2000001ff00 */
[----:B---3--:R-:W-:Y:S06]  /*1f60*/  @!P1 BRA `(.L_x_16) ;  /* 0x0000001000609947 */ /* 0x008fec0003800000 */
[----:B------:R-:W-:-:S06]  /*1f70*/  UISETP.NE.AND UP0, UPT, UR27, 0x3, UPT ;  /* 0x000000031b00788c */ /* 0x000fcc000bf05270 */
[----:B------:R-:W-:-:S13]  /*1f80*/  PLOP3.LUT P1, PT, PT, PT, UP0, 0x80, 0x0 ;  /* 0x000000000000781c */ /* 0x000fda0003f2f008 */
[----:B------:R-:W-:Y:S05]  /*1f90*/  @!P1 BRA `(.L_x_17) ;  /* 0x0000000000049947 */ /* 0x000fea0003800000 */
[----:B------:R-:W-:Y:S01]  /*1fa0*/  BPT.TRAP 0x1 ;  /* 0x000000040000795c */ /* 0x000fe20000300000 */
.L_x_17:
[----:B------:R-:W-:Y:S01]  /*1fb0*/  ULEA UR6, UR5, UR12, 0x3 ;  /* 0x0000000c05067291 */ /* 0x000fe2000f8e183f */
[----:B------:R-:W-:-:S05]  /*1fc0*/  IMAD.U32 R0, RZ, RZ, UR4 ;  /* 0x00000004ff007e24 */ /* 0x000fca000f8e00ff */
[----:B------:R-:W-:-:S04]  /*1fd0*/  SHF.L.U32 R0, R0, 0x1f, RZ ;  /* 0x0000001f00007819 */ /* 0x000fc800000006ff */
[----:B------:R0:W1:Y:S01]  /*1fe0*/  SYNCS.PHASECHK.TRANS64.TRYWAIT P0, [UR6], R0 ;  /* 0x00000000ff0075a7 */ /* 0x0000620008000146 */
[----:B------:R-:W-:Y:S05]  /*1ff0*/  @!P1 BRA `(.L_x_18) ;  /* 0x0000000000049947 */ /* 0x000fea0003800000 */
[----:B------:R-:W-:Y:S01]  /*2000*/  BPT.TRAP 0x1 ;  /* 0x000000040000795c */ /* 0x000fe20000300000 */
.L_x_18:
[----:B-1----:R-:W-:Y:S05]  /*2010*/  @P0 BRA `(.L_x_19) ;  /* 0x0000000000080947 */ /* 0x002fea0003800000 */
[----:B------:R-:W1:Y:S02]  /*2020*/  SYNCS.PHASECHK.TRANS64.TRYWAIT P0, [UR6], R0 ;  /* 0x00000000ff0075a7 */ /* 0x000e640008000146 */
[----:B-1----:R-:W-:Y:S05]  /*2030*/  @!P0 BRA `(.L_x_20) ;  /* 0x000000e0000c8947 */ /* 0x002fea0003800000 */
.L_x_19:
[----:B------:R2:W-:Y:S01]  /*2040*/  STL [R1+0x74], RZ ;  /* 0x000074ff01007387 */ /* 0x0005e20000100800 */
[----:B------:R-:W-:Y:S01]  /*2050*/  UIADD3 UR7, UR12, 0x3980, URZ ;  /* 0x000039800c077890 */ /* 0x000fe2000fffe03f */
[----:B------:R-:W-:Y:S01]  /*2060*/  WARPGROUP.ARRIVE ;  /* 0x00000000000079c5 */ /* 0x000fe20000000000 */
[----:B------:R-:W-:Y:S01]  /*2070*/  UIADD3 UR6, UR12, 0x180, URZ ;  /* 0x000001800c067890 */ /* 0x000fe2000fffe03f */
[----:B------:R2:W-:Y:S01]  /*2080*/  STL [R1+0x70], RZ ;  /* 0x000070ff01007387 */ /* 0x0005e20000100800 */
[----:B------:R-:W-:Y:S01]  /*2090*/  USHF.R.U32.HI UR7, URZ, 0x4, UR7 ;  /* 0x000000043f077899 */ /* 0x000fe20008011607 */
[----:B01----:R-:W-:Y:S01]  /*20a0*/  IMAD.MOV.U32 R0, RZ, RZ, RZ ;  /* 0x000000ffff007224 */ /* 0x003fe200078e00ff */
[----:B------:R-:W-:Y:S01]  /*20b0*/  USHF.R.U32.HI UR6, URZ, 0x4, UR6 ;  /* 0x000000043f067899 */ /* 0x000fe20008011606 */
[----:B------:R2:W-:Y:S01]  /*20c0*/  STL [R1+0x6c], RZ ;  /* 0x00006cff01007387 */ /* 0x0005e20000100800 */
[----:B------:R-:W-:Y:S01]  /*20d0*/  ULOP3.LUT UR7, UR7, 0x3fff, URZ, 0xc0, !UPT ;  /* 0x00003fff07077892 */ /* 0x000fe2000f8ec03f */
[----:B------:R-:W-:Y:S01]  /*20e0*/  CS2R R2, SRZ ;  /* 0x0000000000027805 */ /* 0x000fe2000001ff00 */
[----:B------:R-:W-:Y:S01]  /*20f0*/  ULOP3.LUT UR6, UR6, 0x3fff, URZ, 0xc0, !UPT ;  /* 0x00003fff06067892 */ /* 0x000fe2000f8ec03f */
[----:B------:R2:W-:Y:S01]  /*2100*/  STL [R1+0x68], RZ ;  /* 0x000068ff01007387 */ /* 0x0005e20000100800 */
[----:B------:R-:W-:Y:S01]  /*2110*/  ULOP3.LUT UR7, UR7, 0x10000, URZ, 0xfc, !UPT ;  /* 0x0001000007077892 */ /* 0x000fe2000f8efc3f */
[----:B------:R-:W-:Y:S01]  /*2120*/  CS2R R4, SRZ ;  /* 0x0000000000047805 */ /* 0x000fe2000001ff00 */
[----:B------:R-:W-:Y:S01]  /*2130*/  ULOP3.LUT UR6, UR6, 0x10000, URZ, 0xfc, !UPT ;  /* 0x0001000006067892 */ /* 0x000fe2000f8efc3f */
[----:B------:R2:W-:Y:S01]  /*2140*/  STL [R1+0x64], RZ ;  /* 0x000064ff01007387 */ /* 0x0005e20000100800 */
[----:B------:R-:W-:Y:S01]  /*2150*/  ULEA UR10, UR5, UR7, 0x9 ;  /* 0x00000007050a7291 */ /* 0x000fe2000f8e483f */
[----:B------:R-:W-:Y:S01]  /*2160*/  CS2R R6, SRZ ;  /* 0x0000000000067805 */ /* 0x000fe2000001ff00 */
[----:B------:R-:W-:Y:S01]  /*2170*/  ULEA UR8, UR5, UR6, 0x7 ;  /* 0x0000000605087291 */ /* 0x000fe2000f8e383f */
[----:B------:R2:W-:Y:S01]  /*2180*/  STL [R1+0x60], RZ ;  /* 0x000060ff01007387 */ /* 0x0005e20000100800 */
[----:B------:R-:W-:Y:S01]  /*2190*/  ULDC UR7, c[0x0][0x50c] ;  /* 0x0001430000077ab9 */ /* 0x000fe20000000800 */
[----:B------:R-:W-:Y:S01]  /*21a0*/  UMOV UR9, 0xc0000010 ;  /* 0xc000001000097882 */ /* 0x000fe20000000000 */
[----:B------:R-:W-:Y:S01]  /*21b0*/  UISETP.NE.AND UP0, UPT, UR7, 0x1, UPT ;  /* 0x000000010700788c */ /* 0x000fe2000bf05270 */
[----:B------:R2:W-:Y:S01]  /*21c0*/  STL [R1+0x5c], RZ ;  /* 0x00005cff01007387 */ /* 0x0005e20000100800 */
[----:B------:R-:W-:Y:S01]  /*21d0*/  UMOV UR11, 0xc0000010 ;  /* 0xc0000010000b7882 */ /* 0x000fe20000000000 */
[----:B------:R-:W-:Y:S01]  /*21e0*/  UMOV UR6, 0x1 ;  /* 0x0000000100067882 */ /* 0x000fe20000000000 */
[----:B------:R-:W-:Y:S01]  /*21f0*/  USEL UR7, URZ, 0x1, UP0 ;  /* 0x000000013f077887 */ /* 0x000fe20008000000 */
[----:B------:R2:W-:Y:S01]  /*2200*/  STL [R1+0x58], RZ ;  /* 0x000058ff01007387 */ /* 0x0005e20000100800 */
[----:B------:R-:W-:Y:S01]  /*2210*/  QGMMA.64x256x32.F32.E5M2.E5M2 R24, gdesc[UR8], RZ, !UPT, gsb0 ;  /* 0x03e00000081879f3 */ /* 0x000fe2000c0038ff */
[----:B------:R-:W-:-:S02]  /*2220*/  CS2R R8, SRZ ;  /* 0x0000000000087805 */ /* 0x000fc4000001ff00 */
[----:B------:R-:W-:Y:S01]  /*2230*/  CS2R R10, SRZ ;  /* 0x00000000000a7805 */ /* 0x000fe2000001ff00 */
[----:B------:R2:W-:Y:S01]  /*2240*/  STL [R1+0x54], RZ ;  /* 0x000054ff01007387 */ /* 0x0005e20000100800 */
[----:B------:R-:W-:Y:S02]  /*2250*/  ISETP.NE.AND P0, PT, RZ, UR7, PT ;  /* 0x00000007ff007c0c */ /* 0x000fe4000bf05270 */
        /* <DEDUP_REMOVED lines=56> */
[----:B------:R-:W-:Y:S01]  /*25e0*/  CS2R R224, SRZ ;  /* 0x0000000000e07805 */ /* 0x000fe2000001ff00 */
[----:B------:R-:W-:Y:S01]  /*25f0*/  IMAD.MOV.U32 R226, RZ, RZ, RZ ;  /* 0x000000ffffe27224 */ /* 0x000fe200078e00ff */
[----:B------:R2:W-:Y:S04]  /*2600*/  STL [R1+0x18], RZ ;  /* 0x000018ff01007387 */ /* 0x0005e80000100800 */
[----:B------:R2:W-:Y:S04]  /*2610*/  STL [R1+0x14], RZ ;  /* 0x000014ff01007387 */ /* 0x0005e80000100800 */
[----:B------:R2:W-:Y:S04]  /*2620*/  STL [R1+0x10], RZ ;  /* 0x000010ff01007387 */ /* 0x0005e80000100800 */
[----:B------:R2:W-:Y:S04]  /*2630*/  STL [R1+0xc], RZ ;  /* 0x00000cff01007387 */ /* 0x0005e80000100800 */
[----:B------:R2:W-:Y:S04]  /*2640*/  STL [R1+0x8], RZ ;  /* 0x000008ff01007387 */ /* 0x0005e80000100800 */
[----:B------:R2:W-:Y:S04]  /*2650*/  STL [R1+0x4], RZ ;  /* 0x000004ff01007387 */ /* 0x0005e80000100800 */
[----:B------:R2:W-:Y:S01]  /*2660*/  STL [R1], RZ ;  /* 0x000000ff01007387 */ /* 0x0005e20000100800 */
[----:B------:R-:W-:Y:S05]  /*2670*/  @!P0 BRA `(.L_x_21) ;  /* 0x0000000800808947 */ /* 0x000fea0003800000 */
[----:B------:R-:W-:Y:S02]  /*2680*/  WARPGROUP.DEPBAR.LE gsb0, 0x0 ;  /* 0x00008000000079c5 */ /* 0x000fe40000010000 */
[----:B------:R-:W-:-:S01]  /*2690*/  FADD R227, RZ, R122 ;  /* 0x0000007affe37221 */ /* 0x000fc20000000000 */
[----:B------:R-:W-:Y:S01]  /*26a0*/  FADD R226, RZ, R24 ;  /* 0x00000018ffe27221 */ /* 0x000fe20000000000 */
[----:B------:R-:W-:-:S01]  /*26b0*/  FADD R225, RZ, R25 ;  /* 0x00000019ffe17221 */ /* 0x000fc20000000000 */
[----:B------:R-:W-:Y:S01]  /*26c0*/  FADD R224, RZ, R26 ;  /* 0x0000001affe07221 */ /* 0x000fe20000000000 */
[----:B------:R-:W-:-:S01]  /*26d0*/  FADD R223, RZ, R27 ;  /* 0x0000001bffdf7221 */ /* 0x000fc20000000000 */
[----:B------:R0:W-:Y:S01]  /*26e0*/  STL [R1], R227 ;  /* 0x000000e301007387 */ /* 0x0001e20000100800 */
[----:B------:R-:W-:-:S01]  /*26f0*/  FADD R222, RZ, R28 ;  /* 0x0000001cffde7221 */ /* 0x000fc20000000000 */
[----:B------:R-:W-:Y:S01]  /*2700*/  FADD R221, RZ, R29 ;  /* 0x0000001dffdd7221 */ /* 0x000fe20000000000 */
[----:B------:R-:W-:-:S01]  /*2710*/  FADD R220, RZ, R30 ;  /* 0x0000001effdc7221 */ /* 0x000fc20000000000 */
[----:B------:R-:W-:Y:S01]  /*2720*/  FADD R219, RZ, R31 ;  /* 0x0000001fffdb7221 */ /* 0x000fe20000000000 */
[----:B------:R-:W-:-:S01]  /*2730*/  FADD R218, RZ, R32 ;  /* 0x00000020ffda7221 */ /* 0x000fc20000000000 */
[----:B------:R-:W-:Y:S01]  /*2740*/  FADD R217, RZ, R33 ;  /* 0x00000021ffd97221 */ /* 0x000fe20000000000 */
[----:B------:R-:W-:-:S01]  /*2750*/  FADD R216, RZ, R34 ;  /* 0x00000022ffd87221 */ /* 0x000fc20000000000 */
[----:B------:R-:W-:Y:S01]  /*2760*/  FADD R215, RZ, R35 ;  /* 0x00000023ffd77221 */ /* 0x000fe20000000000 */
[----:B------:R-:W-:-:S01]  /*2770*/  FADD R214, RZ, R36 ;  /* 0x00000024ffd67221 */ /* 0x000fc20000000000 */
[----:B0-----:R-:W-:Y:S01]  /*2780*/  FADD R227, RZ, R123 ;  /* 0x0000007bffe37221 */ /* 0x001fe20000000000 */
[----:B------:R-:W-:-:S01]  /*2790*/  FADD R213, RZ, R37 ;  /* 0x00000025ffd57221 */ /* 0x000fc20000000000 */
[----:B------:R-:W-:Y:S01]  /*27a0*/  FADD R212, RZ, R38 ;  /* 0x00000026ffd47221 */ /* 0x000fe20000000000 */
[----:B------:R-:W-:-:S01]  /*27b0*/  FADD R211, RZ, R39 ;  /* 0x00000027ffd37221 */ /* 0x000fc20000000000 */
[----:B------:R-:W-:Y:S01]  /*27c0*/  FADD R210, RZ, R40 ;  /* 0x00000028ffd27221 */ /* 0x000fe20000000000 */
[----:B------:R0:W-:Y:S01]  /*27d0*/  STL [R1+0x4], R227 ;  /* 0x000004e301007387 */ /* 0x0001e20000100800 */
        /* <DEDUP_REMOVED lines=93> */
[----:B------:R-:W-:Y:S01]  /*2db0*/  UMOV UR6, URZ ;  /* 0x0000003f00067c82 */ /* 0x000fe20008000000 */
[----:B0-----:R-:W-:-:S05]  /*2dc0*/  FADD R227, RZ, R130 ;  /* 0x00000082ffe37221 */ /* 0x001fca0000000000 */
[----:B------:R0:W-:Y:S02]  /*2dd0*/  STL [R1+0x20], R227 ;  /* 0x000020e301007387 */ /* 0x0001e40000100800 */
        /* <DEDUP_REMOVED lines=42> */
.L_x_21:
[----:B------:R-:W-:-:S04]  /*3080*/  UIADD3 UR19, UR5, 0x1, URZ ;  /* 0x0000000105137890 */ /* 0x000fc8000fffe03f */
[----:B------:R-:W-:-:S04]  /*3090*/  UISETP.NE.AND UP0, UPT, UR19, 0x7, UPT ;  /* 0x000000071300788c */ /* 0x000fc8000bf05270 */
[----:B------:R-:W-:Y:S02]  /*30a0*/  USEL UR8, URZ, 0x1, UP0 ;  /* 0x000000013f087887 */ /* 0x000fe40008000000 */
[----:B------:R-:W-:Y:S02]  /*30b0*/  USEL UR19, UR19, URZ, UP0 ;  /* 0x0000003f13137287 */ /* 0x000fe40008000000 */
[----:B------:R-:W-:-:S06]  /*30c0*/  ULOP3.LUT UR8, UR4, UR8, URZ, 0x3c, !UPT ;  /* 0x0000000804087292 */ /* 0x000fcc000f8e3c3f */
[----:B0-----:R-:W-:Y:S01]  /*30d0*/  IMAD.U32 R227, RZ, RZ, UR8 ;  /* 0x00000008ffe37e24 */ /* 0x001fe2000f8e00ff */
[----:B------:R-:W-:-:S06]  /*30e0*/  UMOV UR8, 0x1 ;  /* 0x0000000100087882 */ /* 0x000fcc0000000000 */
.L_x_16:
[----:B------:R-:W-:-:S06]  /*30f0*/  UISETP.GE.AND UP0, UPT, UR16, 0x1, UPT ;  /* 0x000000011000788c */ /* 0x000fcc000bf06270 */
[----:B------:R-:W-:-:S13]  /*3100*/  PLOP3.LUT P0, PT, PT, PT, UP0, 0x80, 0x0 ;  /* 0x000000000000781c */ /* 0x000fda0003f0f008 */
[----:B------:R-:W-:Y:S05]  /*3110*/  @!P0 BRA `(.L_x_22) ;  /* 0x0000001000708947 */ /* 0x000fea0003800000 */
[----:B------:R-:W-:Y:S01]  /*3120*/  IMAD.U32 R228, RZ, RZ, UR16 ;  /* 0x00000010ffe47e24 */ /* 0x000fe2000f8e00ff */
[----:B------:R-:W-:Y:S01]  /*3130*/  UMOV UR24, UR5 ;  /* 0x0000000500187c82 */ /* 0x000fe20008000000 */
[----:B------:R-:W-:-:S05]  /*3140*/  ULDC UR32, c[0x0][0x50c] ;  /* 0x0001430000207ab9 */ /* 0x000fca0000000800 */
.L_x_30:
[----:B------:R-:W-:-:S06]  /*3150*/  UISETP.NE.AND UP0, UPT, UR27, 0x3, UPT ;  /* 0x000000031b00788c */ /* 0x000fcc000bf05270 */
[----:B------:R-:W-:-:S13]  /*3160*/  PLOP3.LUT P1, PT, PT, PT, UP0, 0x80, 0x0 ;  /* 0x000000000000781c */ /* 0x000fda0003f2f008 */
[----:B01----:R-:W-:Y:S05]  /*3170*/  @!P1 BRA `(.L_x_23) ;  /* 0x0000000000049947 */ /* 0x003fea0003800000 */
[----:B------:R-:W-:Y:S01]  /*3180*/  BPT.TRAP 0x1 ;  /* 0x000000040000795c */ /* 0x000fe20000300000 */
.L_x_23:
[----:B------:R-:W-:Y:S01]  /*3190*/  ULEA UR9, UR19, UR12, 0x3 ;  /* 0x0000000c13097291 */ /* 0x000fe2000f8e183f */
[----:B------:R-:W-:-:S08]  /*31a0*/  SHF.L.U32 R229, R227, 0x1f, RZ ;  /* 0x0000001fe3e57819 */ /* 0x000fd000000006ff */
[----:B------:R0:W1:Y:S01]  /*31b0*/  SYNCS.PHASECHK.TRANS64.TRYWAIT P0, [UR9], R229 ;  /* 0x000000e5ff0075a7 */ /* 0x0000620008000149 */
[----:B------:R-:W-:Y:S05]  /*31c0*/  @!P1 BRA `(.L_x_24) ;  /* 0x0000000000049947 */ /* 0x000fea0003800000 */
[----:B------:R-:W-:Y:S01]  /*31d0*/  BPT.TRAP 0x1 ;  /* 0x000000040000795c */ /* 0x000fe20000300000 */
.L_x_24:
[----:B-1----:R-:W-:Y:S05]  /*31e0*/  @P0 BRA `(.L_x_25) ;  /* 0x0000000000080947 */ /* 0x002fea0003800000 */
[----:B------:R-:W1:Y:S02]  /*31f0*/  SYNCS.PHASECHK.TRANS64.TRYWAIT P0, [UR9], R229 ;  /* 0x000000e5ff0075a7 */ /* 0x000e640008000149 */
[----:B-1----:R-:W-:Y:S05]  /*3200*/  @!P0 BRA `(.L_x_26) ;  /* 0x000000cc00b08947 */ /* 0x002fea0003800000 */
.L_x_25:
[----:B------:R-:W-:Y:S01]  /*3210*/  UIADD3 UR9, UR12, 0x180, URZ ;  /* 0x000001800c097890 */ /* 0x000fe2000fffe03f */
[----:B------:R-:W-:Y:S01]  /*3220*/  WARPGROUP.ARRIVE ;  /* 0x00000000000079c5 */ /* 0x000fe20000000000 */
[----:B------:R-:W-:Y:S02]  /*3230*/  UIADD3 UR10, UR12, 0x3980, URZ ;  /* 0x000039800c0a7890 */ /* 0x000fe4000fffe03f */
[----:B------:R-:W-:Y:S02]  /*3240*/  UISETP.NE.AND UP0, UPT, UR7, URZ, UPT ;  /* 0x0000003f0700728c */ /* 0x000fe4000bf05270 */
[----:B------:R-:W-:Y:S02]  /*3250*/  USHF.R.U32.HI UR9, URZ, 0x4, UR9 ;  /* 0x000000043f097899 */ /* 0x000fe40008011609 */
[----:B------:R-:W-:Y:S02]  /*3260*/  USHF.R.U32.HI UR10, URZ, 0x4, UR10 ;  /* 0x000000043f0a7899 */ /* 0x000fe4000801160a */
[----:B------:R-:W-:-:S02]  /*3270*/  USEL UR8, UR8, URZ, !UP0 ;  /* 0x0000003f08087287 */ /* 0x000fc4000c000000 */
[----:B------:R-:W-:Y:S02]  /*3280*/  ULOP3.LUT UR9, UR9, 0x3fff, URZ, 0xc0, !UPT ;  /* 0x00003fff09097892 */ /* 0x000fe4000f8ec03f */
[----:B------:R-:W-:Y:S02]  /*3290*/  ULOP3.LUT UR10, UR10, 0x3fff, URZ, 0xc0, !UPT ;  /* 0x00003fff0a0a7892 */ /* 0x000fe4000f8ec03f */
[----:B------:R-:W-:Y:S02]  /*32a0*/  UISETP.NE.U32.AND UP0, UPT, UR8, URZ, UPT ;  /* 0x0000003f0800728c */ /* 0x000fe4000bf05070 */
[----:B------:R-:W-:Y:S02]  /*32b0*/  ULOP3.LUT UR8, UR9, 0x10000, URZ, 0xfc, !UPT ;  /* 0x0001000009087892 */ /* 0x000fe4000f8efc3f */
[----:B------:R-:W-:Y:S02]  /*32c0*/  ULOP3.LUT UR10, UR10, 0x10000, URZ, 0xfc, !UPT ;  /* 0x000100000a0a7892 */ /* 0x000fe4000f8efc3f */
[----:B------:R-:W-:-:S02]  /*32d0*/  ULEA UR8, UR19, UR8, 0x7 ;  /* 0x0000000813087291 */ /* 0x000fc4000f8e383f */
[----:B------:R-:W-:Y:S01]  /*32e0*/  ULEA UR10, UR19, UR10, 0x9 ;  /* 0x0000000a130a7291 */ /* 0x000fe2000f8e483f */
[----:B------:R-:W-:Y:S01]  /*32f0*/  UMOV UR9, 0xc0000010 ;  /* 0xc000001000097882 */ /* 0x000fe20000000000 */
[----:B------:R-:W-:Y:S01]  /*3300*/  UMOV UR11, 0xc0000010 ;  /* 0xc0000010000b7882 */ /* 0x000fe20000000000 */
[----:B------:R-:W-:-:S06]  /*3310*/  UIADD3 UR6, UR6, 0x1, URZ ;  /* 0x0000000106067890 */ /* 0x000fcc000fffe03f */
[----:B------:R-:W-:Y:S01]  /*3320*/  QGMMA.64x256x32.F32.E5M2.E5M2 R24, gdesc[UR8], R24, UP0, gsb0 ;  /* 0x03e00000081879f3 */ /* 0x000fe2000b803818 */
[----:B------:R-:W-:-:S04]  /*3330*/  UISETP.NE.AND UP0, UPT, UR6, UR32, UPT ;  /* 0x000000200600728c */ /* 0x000fc8000bf05270 */
[----:B------:R-:W-:-:S06]  /*3340*/  USEL UR7, URZ, 0x1, UP0 ;  /* 0x000000013f077887 */ /* 0x000fcc0008000000 */
[----:B------:R-:W-:Y:S01]  /*3350*/  ISETP.NE.AND P0, PT, RZ, UR7, PT ;  /* 0x00000007ff007c0c */ /* 0x000fe2000bf05270 */
[----:B------:R-:W-:-:S12]  /*3360*/  WARPGROUP.DEPBAR.LE gsb0, 0x1 ;  /* 0x00008000000079c5 */ /* 0x000fd80000010100 */
[----:B------:R-:W-:Y:S05]  /*3370*/  @!P0 BRA `(.L_x_27) ;  /* 0x0000000c00808947 */ /* 0x000fea0003800000 */
[----:B------:R-:W-:Y:S02]  /*3380*/  WARPGROUP.DEPBAR.LE gsb0, 0x0 ;  /* 0x00008000000079c5 */ /* 0x000fe40000010000 */
[----:B------:R-:W-:-:S01]  /*3390*/  FADD R226, R24, R226 ;  /* 0x000000e218e27221 */ /* 0x000fc20000000000 */
[----:B------:R-:W-:Y:S01]  /*33a0*/  FADD R225, R25, R225 ;  /* 0x000000e119e17221 */ /* 0x000fe20000000000 */
[----:B------:R1:W-:Y:S01]  /*33b0*/  STL [R1+0x9c], R227 ;  /* 0x00009ce301007387 */ /* 0x0003e20000100800 */
[----:B------:R-:W-:-:S01]  /*33c0*/  FADD R224, R26, R224 ;  /* 0x000000e01ae07221 */ /* 0x000fc20000000000 */
[----:B------:R-:W-:Y:S01]  /*33d0*/  FADD R223, R27, R223 ;  /* 0x000000df1bdf7221 */ /* 0x000fe20000000000 */
[----:B------:R-:W-:-:S01]  /*33e0*/  FADD R222, R28, R222 ;  /* 0x000000de1cde7221 */ /* 0x000fc20000000000 */
[----:B------:R-:W-:Y:S01]  /*33f0*/  FADD R221, R29, R221 ;  /* 0x000000dd1ddd7221 */ /* 0x000fe20000000000 */
[----:B-1----:R-:W3:Y:S04]  /*3400*/  LDL.LU R227, [R1+0x30] ;  /* 0x0000300001e37983 */ /* 0x002ee80000300800 */
[----:B------:R1:W-:Y:S01]  /*3410*/  STL [R1+0xa0], R226 ;  /* 0x0000a0e201007387 */ /* 0x0003e20000100800 */
[----:B------:R-:W-:-:S01]  /*3420*/  FADD R220, R30, R220 ;  /* 0x000000dc1edc7221 */ /* 0x000fc20000000000 */
[----:B------:R-:W-:-:S02]  /*3430*/  FADD R219, R31, R219 ;  /* 0x000000db1fdb7221 */ /* 0x000fc40000000000 */
[----:B-1----:R-:W4:Y:S04]  /*3440*/  LDL.LU R226, [R1+0x2c] ;  /* 0x00002c0001e27983 */ /* 0x002f280000300800 */
[----:B------:R1:W-:Y:S01]  /*3450*/  STL [R1+0xa4], R225 ;  /* 0x0000a4e101007387 */ /* 0x0003e20000100800 */
[----:B------:R-:W-:-:S03]  /*3460*/  FADD R218, R32, R218 ;  /* 0x000000da20da7221 */ /* 0x000fc60000000000 */
[----:B-1----:R-:W2:Y:S04]  /*3470*/  LDL.LU R225, [R1+0x28] ;  /* 0x0000280001e17983 */ /* 0x002ea80000300800 */
        /* <DEDUP_REMOVED lines=9> */
[----:B------:R1:W-:Y:S04]  /*3510*/  STL [R1+0xb4], R221 ;  /* 0x0000b4dd01007387 */ /* 0x0003e80000100800 */
        /* <DEDUP_REMOVED lines=12> */
[----:B-1----:R-:W2:Y:S01]  /*35e0*/  LDL.LU R215, [R1] ;  /* 0x0000000001d77983 */ /* 0x002ea20000300800 */
[----:B------:R-:W-:-:S01]  /*35f0*/  FADD R214, R36, R214 ;  /* 0x000000d624d67221 */ /* 0x000fc20000000000 */
[----:B------:R-:W-:Y:S01]  /*3600*/  FADD R213, R37, R213 ;  /* 0x000000d525d57221 */ /* 0x000fe20000000000 */
[----:B------:R-:W-:-:S01]  /*3610*/  FADD R212, R38, R212 ;  /* 0x000000d426d47221 */ /* 0x000fc20000000000 */
[----:B------:R-:W-:Y:S01]  /*3620*/  FADD R211, R39, R211 ;  /* 0x000000d327d37221 */ /* 0x000fe20000000000 */
[----:B------:R-:W-:-:S01]  /*3630*/  FADD R210, R40, R210 ;  /* 0x000000d228d27221 */ /* 0x000fc20000000000 */
[----:B------:R-:W-:Y:S01]  /*3640*/  STL [R1+0xd0], R214 ;  /* 0x0000d0d601007387 */ /* 0x000fe20000100800 */
        /* <DEDUP_REMOVED lines=11> */
[----:B------:R1:W-:Y:S01]  /*3700*/  STL [R1+0xdc], R211 ;  /* 0x0000dcd301007387 */ /* 0x0003e20000100800 */
[----:B------:R-:W-:-:S01]  /*3710*/  FADD R200, R50, R200 ;  /* 0x000000c832c87221 */ /* 0x000fc20000000000 */
[----:B------:R-:W-:Y:S01]  /*3720*/  FADD R199, R51, R199 ;  /* 0x000000c733c77221 */ /* 0x000fe20000000000 */
        /* <DEDUP_REMOVED lines=69> */
[----:B-----5:R-:W-:Y:S01]  /*3b80*/  FADD R0, R121, R0 ;  /* 0x0000000079007221 */ /* 0x020fe20000000000 */
[----:B---3--:R-:W-:-:S01]  /*3b90*/  FADD R227, R134, R227 ;  /* 0x000000e386e37221 */ /* 0x008fc20000000000 */
[----:B----4-:R-:W-:Y:S01]  /*3ba0*/  FADD R226, R133, R226 ;  /* 0x000000e285e27221 */ /* 0x010fe20000000000 */
[----:B--2---:R-:W-:-:S01]  /*3bb0*/  FADD R225, R132, R225 ;  /* 0x000000e184e17221 */ /* 0x004fc20000000000 */
        /* <DEDUP_REMOVED lines=9> */
[----:B------:R-:W-:-:S05]  /*3c50*/  FADD R215, R122, R215 ;  /* 0x000000d77ad77221 */ /* 0x000fca0000000000 */
[----:B------:R2:W-:Y:S04]  /*3c60*/  STL [R1], R215 ;  /* 0x000000d701007387 */ /* 0x0005e80000100800 */
[----:B------:R3:W-:Y:S04]  /*3c70*/  STL [R1+0x4], R216 ;  /* 0x000004d801007387 */ /* 0x0007e80000100800 */
        /* <DEDUP_REMOVED lines=8> */
[----:B-1----:R-:W4:Y:S04]  /*3d00*/  LDL.LU R211, [R1+0x34] ;  /* 0x0000340001d37983 */ /* 0x002f280000300800 */
[----:B------:R1:W-:Y:S04]  /*3d10*/  STL [R1+0x28], R225 ;  /* 0x000028e101007387 */ /* 0x0003e80000100800 */
[----:B------:R-:W4:Y:S04]  /*3d20*/  LDL.LU R212, [R1+0x38] ;  /* 0x0000380001d47983 */ /* 0x000f280000300800 */
[----:B------:R1:W-:Y:S04]  /*3d30*/  STL [R1+0x2c], R226 ;  /* 0x00002ce201007387 */ /* 0x0003e80000100800 */
[----:B------:R-:W4:Y:S04]  /*3d40*/  LDL.LU R213, [R1+0x3c] ;  /* 0x00003c0001d57983 */ /* 0x000f280000300800 */
[----:B------:R1:W-:Y:S04]  /*3d50*/  STL [R1+0x30], R227 ;  /* 0x000030e301007387 */ /* 0x0003e80000100800 */
[----:B------:R-:W4:Y:S04]  /*3d60*/  LDL.LU R214, [R1+0x40] ;  /* 0x0000400001d67983 */ /* 0x000f280000300800 */
[----:B--2---:R-:W2:Y:S04]  /*3d70*/  LDL.LU R215, [R1+0x44] ;  /* 0x0000440001d77983 */ /* 0x004ea80000300800 */
[----:B---3--:R-:W3:Y:S04]  /*3d80*/  LDL.LU R216, [R1+0x48] ;  /* 0x0000480001d87983 */ /* 0x008ee80000300800 */
[----:B----4-:R-:W4:Y:S04]  /*3d90*/  LDL.LU R217, [R1+0x4c] ;  /* 0x00004c0001d97983 */ /* 0x010f280000300800 */
[----:B0-----:R-:W4:Y:S04]  /*3da0*/  LDL.LU R218, [R1+0x50] ;  /* 0x0000500001da7983 */ /* 0x001f280000300800 */
[----:B------:R-:W4:Y:S04]  /*3db0*/  LDL.LU R219, [R1+0x54] ;  /* 0x0000540001db7983 */ /* 0x000f280000300800 */
[----:B------:R-:W4:Y:S04]  /*3dc0*/  LDL.LU R220, [R1+0x58] ;  /* 0x0000580001dc7983 */ /* 0x000f280000300800 */
[----:B------:R-:W4:Y:S04]  /*3dd0*/  LDL.LU R221, [R1+0x5c] ;  /* 0x00005c0001dd7983 */ /* 0x000f280000300800 */
[----:B------:R-:W4:Y:S04]  /*3de0*/  LDL.LU R222, [R1+0x60] ;  /* 0x0000600001de7983 */ /* 0x000f280000300800 */
[----:B------:R-:W4:Y:S04]  /*3df0*/  LDL.LU R223, [R1+0x64] ;  /* 0x0000640001df7983 */ /* 0x000f280000300800 */
[----:B------:R-:W4:Y:S04]  /*3e00*/  LDL.LU R224, [R1+0x68] ;  /* 0x0000680001e07983 */ /* 0x000f280000300800 */
[----:B-1----:R-:W4:Y:S04]  /*3e10*/  LDL.LU R225, [R1+0x6c] ;  /* 0x00006c0001e17983 */ /* 0x002f280000300800 */
[----:B------:R-:W4:Y:S04]  /*3e20*/  LDL.LU R226, [R1+0x70] ;  /* 0x0000700001e27983 */ /* 0x000f280000300800 */
[----:B------:R-:W4:Y:S01]  /*3e30*/  LDL.LU R227, [R1+0x74] ;  /* 0x0000740001e37983 */ /* 0x000f220000300800 */
[----:B------:R-:W-:-:S05]  /*3e40*/  FADD R211, R135, R211 ;  /* 0x000000d387d37221 */ /* 0x000fca0000000000 */
[----:B------:R0:W-:Y:S01]  /*3e50*/  STL [R1+0x34], R211 ;  /* 0x000034d301007387 */ /* 0x0001e20000100800 */
[----:B------:R-:W-:-:S03]  /*3e60*/  FADD R212, R136, R212 ;  /* 0x000000d488d47221 */ /* 0x000fc60000000000 */
[----:B0-----:R1:W5:Y:S01]  /*3e70*/  LDL.LU R211, [R1+0xdc] ;  /* 0x0000dc0001d37983 */ /* 0x0013620000300800 */
[----:B------:R-:W-:-:S03]  /*3e80*/  FADD R213, R137, R213 ;  /* 0x000000d589d57221 */ /* 0x000fc60000000000 */
[----:B------:R0:W-:Y:S01]  /*3e90*/  STL [R1+0x38], R212 ;  /* 0x000038d401007387 */ /* 0x0001e20000100800 */
[----:B------:R-:W-:-:S01]  /*3ea0*/  FADD R214, R138, R214 ;  /* 0x000000d68ad67221 */ /* 0x000fc20000000000 */
[----:B--2---:R-:W-:Y:S02]  /*3eb0*/  FADD R215, R139, R215 ;  /* 0x000000d78bd77221 */ /* 0x004fe40000000000 */
[----:B0-----:R1:W5:Y:S01]  /*3ec0*/  LDL.LU R212, [R1+0xd8] ;  /* 0x0000d80001d47983 */ /* 0x0013620000300800 */
[----:B---3--:R-:W-:-:S03]  /*3ed0*/  FADD R216, R140, R216 ;  /* 0x000000d88cd87221 */ /* 0x008fc60000000000 */
[----:B------:R0:W-:Y:S01]  /*3ee0*/  STL [R1+0x3c], R213 ;  /* 0x00003cd501007387 */ /* 0x0001e20000100800 */
[----:B----4-:R-:W-:-:S03]  /*3ef0*/  FADD R217, R141, R217 ;  /* 0x000000d98dd97221 */ /* 0x010fc60000000000 */
[----:B0-----:R1:W5:Y:S01]  /*3f00*/  LDL.LU R213, [R1+0xd4] ;  /* 0x0000d40001d57983 */ /* 0x0013620000300800 */
[----:B------:R-:W-:-:S03]  /*3f10*/  FADD R218, R142, R218 ;  /* 0x000000da8eda7221 */ /* 0x000fc60000000000 */
[----:B------:R0:W-:Y:S01]  /*3f20*/  STL [R1+0x40], R214 ;  /* 0x000040d601007387 */ /* 0x0001e20000100800 */
[----:B------:R-:W-:-:S01]  /*3f30*/  FADD R219, R143, R219 ;  /* 0x000000db8fdb7221 */ /* 0x000fc20000000000 */
[----:B------:R-:W-:Y:S02]  /*3f40*/  FADD R220, R144, R220 ;  /* 0x000000dc90dc7221 */ /* 0x000fe40000000000 */
[----:B0-----:R1:W5:Y:S04]  /*3f50*/  LDL.LU R214, [R1+0xd0] ;  /* 0x0000d00001d67983 */ /* 0x0013680000300800 */
[----:B------:R0:W-:Y:S01]  /*3f60*/  STL [R1+0x44], R215 ;  /* 0x000044d701007387 */ /* 0x0001e20000100800 */
[----:B------:R-:W-:-:S01]  /*3f70*/  FADD R221, R145, R221 ;  /* 0x000000dd91dd7221 */ /* 0x000fc20000000000 */
[----:B------:R-:W-:-:S02]  /*3f80*/  FADD R222, R146, R222 ;  /* 0x000000de92de7221 */ /* 0x000fc40000000000 */
[----:B0-----:R1:W5:Y:S04]  /*3f90*/  LDL.LU R215, [R1+0xcc] ;  /* 0x0000cc0001d77983 */ /* 0x0013680000300800 */
[----:B------:R0:W-:Y:S01]  /*3fa0*/  STL [R1+0x48], R216 ;  /* 0x000048d801007387 */ /* 0x0001e20000100800 */
[----:B------:R-:W-:-:S03]  /*3fb0*/  FADD R223, R147, R223 ;  /* 0x000000df93df7221 */ /* 0x000fc60000000000 */
        /* <DEDUP_REMOVED lines=13> */
[----:B------:R0:W-:Y:S04]  /*4090*/  STL [R1+0x5c], R221 ;  /* 0x00005cdd01007387 */ /* 0x0001e80000100800 */
        /* <DEDUP_REMOVED lines=12> */
[----:B0-----:R1:W5:Y:S01]  /*4160*/  LDL.LU R227, [R1+0x9c] ;  /* 0x00009c0001e37983 */ /* 0x0013620000300800 */
[----:B------:R-:W-:-:S05]  /*4170*/  UMOV UR6, URZ ;  /* 0x0000003f00067c82 */ /* 0x000fca0008000000 */
.L_x_27:
[----:B------:R-:W-:Y:S05]  /*4180*/  @!P1 BRA `(.L_x_28) ;  /* 0x0000000000049947 */ /* 0x000fea0003800000 */
[----:B------:R-:W-:Y:S01]  /*4190*/  BPT.TRAP 0x1 ;  /* 0x000000040000795c */ /* 0x000fe20000300000 */
.L_x_28:
[----:B------:R-:W-:Y:S02]  /*41a0*/  UISETP.GT.U32.AND UP0, UPT, UR13, 0x1, UPT ;  /* 0x000000010d00788c */ /* 0x000fe4000bf04070 */
[----:B------:R-:W-:-:S04]  /*41b0*/  ULEA UR8, UR24, UR12, 0x3 ;  /* 0x0000000c18087291 */ /* 0x000fc8000f8e183f */
[----:B------:R-:W-:Y:S01]  /*41c0*/  UIADD3 UR8, UR8, 0x38, URZ ;  /* 0x0000003808087890 */ /* 0x000fe2000fffe03f */
[----:B------:R-:W-:-:S03]  /*41d0*/  PLOP3.LUT P0, PT, PT, PT, UP0, 0x80, 0x0 ;  /* 0x000000000000781c */ /* 0x000fc60003f0f008 */
[----:B------:R-:W-:-:S09]  /*41e0*/  UPRMT UR8, URZ, 0x654, UR8 ;  /* 0x000006543f087896 */ /* 0x000fd20008000008 */
[----:B------:R-:W-:Y:S01]  /*41f0*/  SYNCS.ARRIVE.TRANS64.RED.A1T0 RZ, [UR8], RZ ;  /* 0x000000ffffff79a7 */ /* 0x000fe20008100408 */
[----:B------:R-:W-:Y:S05]  /*4200*/  @P0 BRA `(.L_x_29) ;  /* 0x0000000000040947 */ /* 0x000fea0003800000 */
[----:B------:R-:W-:Y:S01]  /*4210*/  BPT.TRAP 0x1 ;  /* 0x000000040000795c */ /* 0x000fe20000300000 */
.L_x_29:
[----:B------:R-:W-:Y:S01]  /*4220*/  UIADD3 UR19, UR19, 0x1, URZ ;  /* 0x0000000113137890 */ /* 0x000fe2000fffe03f */
[C---:B------:R-:W-:Y:S01]  /*4230*/  ISETP.GT.AND P0, PT, R228.reuse, 0x1, PT ;  /* 0x00000001e400780c */ /* 0x040fe20003f04270 */
[----:B------:R-:W-:Y:S01]  /*4240*/  UIADD3 UR24, UR24, 0x1, URZ ;  /* 0x0000000118187890 */ /* 0x000fe2000fffe03f */
[----:B------:R-:W-:Y:S01]  /*4250*/  VIADD R228, R228, 0xffffffff ;  /* 0xffffffffe4e47836 */ /* 0x000fe20000000000 */
[----:B------:R-:W-:Y:S02]  /*4260*/  UISETP.NE.AND UP0, UPT, UR19, 0x7, UPT ;  /* 0x000000071300788c */ /* 0x000fe4000bf05270 */
[----:B------:R-:W-:Y:S02]  /*4270*/  UISETP.NE.AND UP1, UPT, UR24, 0x7, UPT ;  /* 0x000000071800788c */ /* 0x000fe4000bf25270 */
[----:B------:R-:W-:Y:S02]  /*4280*/  USEL UR8, URZ, 0x1, UP0 ;  /* 0x000000013f087887 */ /* 0x000fe40008000000 */
[----:B------:R-:W-:-:S02]  /*4290*/  USEL UR19, UR19, URZ, UP0 ;  /* 0x0000003f13137287 */ /* 0x000fc40008000000 */
[----:B------:R-:W-:Y:S02]  /*42a0*/  USEL UR24, UR24, URZ, UP1 ;  /* 0x0000003f18187287 */ /* 0x000fe40008800000 */
[----:B-----5:R-:W-:Y:S01]  /*42b0*/  LOP3.LUT R227, R227, UR8, RZ, 0x3c, !PT ;  /* 0x00000008e3e37c12 */ /* 0x020fe2000f8e3cff */
[----:B------:R-:W-:Y:S01]  /*42c0*/  UMOV UR8, 0x1 ;  /* 0x0000000100087882 */ /* 0x000fe20000000000 */
[----:B------:R-:W-:Y:S08]  /*42d0*/  @P0 BRA `(.L_x_30) ;  /* 0xffffffec009c0947 */ /* 0x000ff0000383ffff */
.L_x_22:
[----:B------:R-:W-:-:S04]  /*42e0*/  UISETP.NE.AND UP0, UPT, UR6, URZ, UPT ;  /* 0x0000003f0600728c */ /* 0x000fc8000bf05270 */
[----:B------:R-:W-:-:S06]  /*42f0*/  USEL UR6, URZ, 0x1, !UP0 ;  /* 0x000000013f067887 */ /* 0x000fcc000c000000 */
[----:B------:R-:W-:-:S13]  /*4300*/  ISETP.NE.AND P0, PT, RZ, UR6, PT ;  /* 0x00000006ff007c0c */ /* 0x000fda000bf05270 */
[----:B------:R-:W-:Y:S05]  /*4310*/  @!P0 BRA `(.L_x_31) ;  /* 0x0000000c00dc8947 */ /* 0x000fea0003800000 */
[----:B------:R-:W3:Y:S04]  /*4320*/  LDL.LU R227, [R1+0x74] ;  /* 0x0000740001e37983 */ /* 0x000ee80000300800 */
[----:B---3--:R3:W-:Y:S04]  /*4330*/  STL [R1+0x9c], R227 ;  /* 0x00009ce301007387 */ /* 0x0087e80000100800 */
[----:B---3--:R-:W3:Y:S04]  /*4340*/  LDL.LU R227, [R1+0x70] ;  /* 0x0000700001e37983 */ /* 0x008ee80000300800 */
        /* <DEDUP_REMOVED lines=55> */
[----:B---3--:R-:W3:Y:S01]  /*46c0*/  LDL.LU R227, [R1] ;  /* 0x0000000001e37983 */ /* 0x008ee20000300800 */
[----:B------:R-:W-:-:S02]  /*46d0*/  WARPGROUP.DEPBAR.LE gsb0, 0x0 ;  /* 0x00008000000079c5 */ /* 0x000fc40000010000 */
[----:B------:R-:W-:Y:S01]  /*46e0*/  FADD R226, R24, R226 ;  /* 0x000000e218e27221 */ /* 0x000fe20000000000 */
        /* <DEDUP_REMOVED lines=97> */
[----:B---3--:R-:W-:-:S05]  /*4d00*/  FADD R227, R122, R227 ;  /* 0x000000e37ae37221 */ /* 0x008fca0000000000 */
[----:B------:R3:W-:Y:S04]  /*4d10*/  STL [R1], R227 ;  /* 0x000000e301007387 */ /* 0x0007e80000100800 */
[----:B---3--:R-:W3:Y:S02]  /*4d20*/  LDL.LU R227, [R1+0x10c] ;  /* 0x00010c0001e37983 */ /* 0x008ee40000300800 */
[----:B---3--:R-:W-:-:S05]  /*4d30*/  FADD R227, R123, R227 ;  /* 0x000000e37be37221 */ /* 0x008fca0000000000 */
[----:B------:R3:W-:Y:S04]  /*4d40*/  STL [R1+0x4], R227 ;  /* 0x000004e301007387 */ /* 0x0007e80000100800 */
        /* <DEDUP_REMOVED lines=83> */
[----:B------:R3:W-:Y:S02]  /*5280*/  STL [R1+0x74], R227 ;  /* 0x000074e301007387 */ /* 0x0007e40000100800 */
.L_x_31:
[----:B---3--:R-:W-:-:S04]  /*5290*/  IMAD.U32 R227, RZ, RZ, UR31 ;  /* 0x0000001fffe37e24 */ /* 0x008fc8000f8e00ff */
[----:B------:R3:W-:Y:S01]  /*52a0*/  SYNCS.ARRIVE.TRANS64.A1T0 RZ, [R227+UR29], RZ ;  /* 0x000000ffe3ff79a7 */ /* 0x0007e2000810001d */
[----:B------:R-:W-:Y:S02]  /*52b0*/  WARPGROUP.DEPBAR.LE gsb0, 0x0 ;  /* 0x00008000000079c5 */ /* 0x000fe40000010000 */
[----:B------:R-:W4:Y:S02]  /*52c0*/  LDC R24, c[0x0][0x28c] ;  /* 0x0000a300ff187b82 */ /* 0x000f240000000800 */
[----:B----4-:R-:W-:-:S13]  /*52d0*/  ISETP.GE.AND P0, PT, R24, 0x1, PT ;  /* 0x000000011800780c */ /* 0x010fda0003f06270 */
[----:B---3--:R-:W-:Y:S05]  /*52e0*/  @!P0 BRA `(.L_x_32) ;  /* 0x0000000000488947 */ /* 0x008fea0003800000 */
[----:B------:R-:W-:-:S06]  /*52f0*/  UISETP.NE.AND UP0, UPT, UR27, 0x3, UPT ;  /* 0x000000031b00788c */ /* 0x000fcc000bf05270 */
[----:B------:R-:W-:-:S13]  /*5300*/  PLOP3.LUT P0, PT, PT, PT, UP0, 0x80, 0x0 ;  /* 0x000000000000781c */ /* 0x000fda0003f0f008 */
[----:B------:R-:W-:Y:S05]  /*5310*/  @!P0 BRA `(.L_x_33) ;  /* 0x0000000000048947 */ /* 0x000fea0003800000 */
[----:B------:R-:W-:Y:S01]  /*5320*/  BPT.TRAP 0x1 ;  /* 0x000000040000795c */ /* 0x000fe20000300000 */
.L_x_33:
[----:B------:R-:W-:Y:S02]  /*5330*/  UIADD3 UR8, UR16, UR5, URZ ;  /* 0x0000000510087290 */ /* 0x000fe4000fffe03f */
[----:B------:R-:W-:Y:S02]  /*5340*/  UISETP.GT.U32.AND UP0, UPT, UR13, 0x1, UPT ;  /* 0x000000010d00788c */ /* 0x000fe4000bf04070 */
[----:B------:R-:W-:-:S04]  /*5350*/  UIMAD.WIDE.U32 UR6, UR8, 0x24924925, URZ ;  /* 0x24924925080678a5 */ /* 0x000fc8000f8e003f */
[----:B------:R-:W-:Y:S01]  /*5360*/  UIADD3 UR6, UR8, -UR7, URZ ;  /* 0x8000000708067290 */ /* 0x000fe2000fffe03f */
[----:B------:R-:W-:-:S03]  /*5370*/  PLOP3.LUT P0, PT, PT, PT, UP0, 0x80, 0x0 ;  /* 0x000000000000781c */ /* 0x000fc60003f0f008 */
[----:B------:R-:W-:-:S04]  /*5380*/  ULEA.HI UR6, UR6, UR7, URZ, 0x1f ;  /* 0x0000000706067291 */ /* 0x000fc8000f8ff83f */
[----:B------:R-:W-:-:S04]  /*5390*/  USHF.R.U32.HI UR6, URZ, 0x2, UR6 ;  /* 0x000000023f067899 */ /* 0x000fc80008011606 */
[----:B------:R-:W-:-:S04]  /*53a0*/  UIMAD UR6, UR6, -0x7, UR8 ;  /* 0xfffffff9060678a4 */ /* 0x000fc8000f8e0208 */
[----:B------:R-:W-:-:S04]  /*53b0*/  ULEA UR6, UR6, UR12, 0x3 ;  /* 0x0000000c06067291 */ /* 0x000fc8000f8e183f */
[----:B------:R-:W-:-:S04]  /*53c0*/  UIADD3 UR6, UR6, 0x38, URZ ;  /* 0x0000003806067890 */ /* 0x000fc8000fffe03f */
[----:B------:R-:W-:-:S09]  /*53d0*/  UPRMT UR6, URZ, 0x654, UR6 ;  /* 0x000006543f067896 */ /* 0x000fd20008000006 */
[----:B------:R-:W-:Y:S01]  /*53e0*/  SYNCS.ARRIVE.TRANS64.RED.A1T0 RZ, [UR6], RZ ;  /* 0x000000ffffff79a7 */ /* 0x000fe20008100406 */
[----:B------:R-:W-:Y:S05]  /*53f0*/  @P0 BRA `(.L_x_32) ;  /* 0x0000000000040947 */ /* 0x000fea0003800000 */
[----:B------:R-:W-:Y:S01]  /*5400*/  BPT.TRAP 0x1 ;  /* 0x000000040000795c */ /* 0x000fe20000300000 */
.L_x_32:
[----:B------:R-:W3:Y:S01]  /*5410*/  S2R R25, SR_TID.X ;  /* 0x0000000000197919 */ /* 0x000ee20000002100 */
[----:B------:R-:W-:Y:S01]  /*5420*/  IMAD.U32 R24, RZ, RZ, UR30 ;  /* 0x0000001eff187e24 */ /* 0x000fe2000f8e00ff */
[----:B------:R-:W-:Y:S01]  /*5430*/  UIADD3 UR8, UR28, UR5, URZ ;  /* 0x000000051c087290 */ /* 0x000fe2000fffe03f */
[----:B------:R-:W4:Y:S01]  /*5440*/  LDC R35, c[0x0][0x288] ;  /* 0x0000a200ff237b82 */ /* 0x000f220000000800 */
[----:B------:R-:W-:Y:S02]  /*5450*/  UISETP.GE.U32.AND UP1, UPT, UR28, 0x7, UPT ;  /* 0x000000071c00788c */ /* 0x000fe4000bf26070 */
[----:B------:R-:W-:Y:S01]  /*5460*/  SHF.L.U32 R24, R24, 0x1f, RZ ;  /* 0x0000001f18187819 */ /* 0x000fe200000006ff */
[----:B------:R-:W-:Y:S02]  /*5470*/  UISETP.GT.U32.AND UP0, UPT, UR8, 0x6, UPT ;  /* 0x000000060800788c */ /* 0x000fe4000bf04070 */
[----:B------:R-:W-:Y:S01]  /*5480*/  UIMAD.WIDE.U32 UR6, UR8, 0x24924925, URZ ;  /* 0x24924925080678a5 */ /* 0x000fe2000f8e003f */
[----:B------:R-:W5:Y:S01]  /*5490*/  SYNCS.PHASECHK.TRANS64.TRYWAIT P0, [UR17+0x8], R24 ;  /* 0x00000818ff0075a7 */ /* 0x000f620008000151 */
[----:B------:R-:W-:-:S02]  /*54a0*/  UISETP.LT.U32.AND UP0, UPT, UR28, 0x7, UP0 ;  /* 0x000000071c00788c */ /* 0x000fc40008701070 */
[----:B------:R-:W-:Y:S02]  /*54b0*/  UIADD3 UR5, UR8, -UR7, URZ ;  /* 0x8000000708057290 */ /* 0x000fe4000fffe03f */
[----:B------:R-:W-:Y:S02]  /*54c0*/  USEL UR6, URZ, 0x1, !UP0 ;  /* 0x000000013f067887 */ /* 0x000fe4000c000000 */
[----:B------:R-:W-:Y:S02]  /*54d0*/  ULEA.HI UR5, UR5, UR7, URZ, 0x1f ;  /* 0x0000000705057291 */ /* 0x000fe4000f8ff83f */
[----:B------:R-:W-:Y:S02]  /*54e0*/  ULOP3.LUT UR4, UR4, UR6, URZ, 0x3c, !UPT ;  /* 0x0000000604047292 */ /* 0x000fe4000f8e3c3f */
[----:B------:R-:W-:-:S04]  /*54f0*/  USHF.R.U32.HI UR5, URZ, 0x2, UR5 ;  /* 0x000000023f057899 */ /* 0x000fc80008011605 */
[----:B------:R-:W-:Y:S02]  /*5500*/  @UP1 ULOP3.LUT UR4, UR4, 0x1, UR5, 0x78, !UPT ;  /* 0x0000000104041892 */ /* 0x000fe4000f8e7805 */
[----:B------:R-:W-:Y:S01]  /*5510*/  UIMAD UR5, UR5, -0x7, UR8 ;  /* 0xfffffff9050578a4 */ /* 0x000fe2000f8e0208 */
[----:B---3--:R-:W-:-:S04]  /*5520*/  SHF.R.S32.HI R26, RZ, 0x1f, R25 ;  /* 0x0000001fff1a7819 */ /* 0x008fc80000011419 */
[----:B------:R-:W-:-:S04]  /*5530*/  LEA.HI R26, R26, R25, RZ, 0x7 ;  /* 0x000000191a1a7211 */ /* 0x000fc800078f38ff */
[----:B------:R-:W-:-:S05]  /*5540*/  LOP3.LUT R26, R26, 0xffffff80, RZ, 0xc0, !PT ;  /* 0xffffff801a1a7812 */ /* 0x000fca00078ec0ff */
[----:B------:R-:W-:-:S05]  /*5550*/  IMAD.IADD R26, R25, 0x1, -R26 ;  /* 0x00000001191a7824 */ /* 0x000fca00078e0a1a */
[----:B------:R-:W-:-:S04]  /*5560*/  SHF.R.S32.HI R25, RZ, 0x1f, R26 ;  /* 0x0000001fff197819 */ /* 0x000fc8000001141a */
[----:B------:R-:W-:-:S04]  /*5570*/  LEA.HI R25, R25, R26, RZ, 0x2 ;  /* 0x0000001a19197211 */ /* 0x000fc800078f10ff */
[----:B------:R-:W-:-:S05]  /*5580*/  LOP3.LUT R25, R25, 0xfffffffc, RZ, 0xc0, !PT ;  /* 0xfffffffc19197812 */ /* 0x000fca00078ec0ff */
[----:B------:R-:W-:-:S04]  /*5590*/  IMAD.IADD R40, R26, 0x1, -R25 ;  /* 0x000000011a287824 */ /* 0x000fc800078e0a19 */
[----:B------:R-:W-:Y:S01]  /*55a0*/  IMAD.SHL.U32 R32, R40, 0x2, RZ ;  /* 0x0000000228207824 */ /* 0x000fe200078e00ff */
[----:B----45:R-:W-:Y:S06]  /*55b0*/  @!P0 BRA `(.L_x_34) ;  /* 0x000000a800e48947 */ /* 0x030fec0003800000 */
.L_x_323:
[----:B------:R4:W-:Y:S01]  /*55c0*/  STL [R1+0xa0], R2 ;  /* 0x0000a00201007387 */ /* 0x0009e20000100800 */
[----:B------:R-:W-:Y:S01]  /*55d0*/  ULDC UR8, c[0x0][0x284] ;  /* 0x0000a10000087ab9 */ /* 0x000fe20000000800 */
[----:B------:R-:W-:Y:S01]  /*55e0*/  SHF.R.S32.HI R33, RZ, 0x1f, R32 ;  /* 0x0000001fff217819 */ /* 0x000fe20000011420 */
[----:B------:R-:W-:Y:S01]  /*55f0*/  ULDC.64 UR6, c[0x0][0x5d0] ;  /* 0x0001740000067ab9 */ /* 0x000fe20000000a00 */
[----:B----4-:R-:W4:Y:S04]  /*5600*/  LDL.LU R2, [R1+0x88] ;  /* 0x0000880001027983 */ /* 0x010f280000300800 */
[----:B------:R0:W-:Y:S04]  /*5610*/  STL [R1+0x9c], R0 ;  /* 0x00009c0001007387 */ /* 0x0001e80000100800 */
[----:B------:R-:W2:Y:S04]  /*5620*/  LDL R227, [R1+0x78] ;  /* 0x0000780001e37983 */ /* 0x000ea80000100800 */
[----:B0-----:R-:W3:Y:S01]  /*5630*/  LDL R0, [R1+0x84] ;  /* 0x0000840001007983 */ /* 0x001ee20000100800 */
[----:B----4-:R-:W-:-:S03]  /*5640*/  IMAD.SHL.U32 R37, R2, 0x100, RZ ;  /* 0x0000010002257824 */ /* 0x010fc600078e00ff */
[----:B------:R0:W5:Y:S01]  /*5650*/  LDL.LU R2, [R1+0xa0] ;  /* 0x0000a00001027983 */ /* 0x0001620000300800 */
[----:B---3--:R-:W-:-:S03]  /*5660*/  IMAD.SHL.U32 R34, R0, 0x40, RZ ;  /* 0x0000004000227824 */ /* 0x008fc600078e00ff */
[----:B------:R0:W5:Y:S02]  /*5670*/  LDL.LU R0, [R1+0x9c] ;  /* 0x00009c0001007983 */ /* 0x0001640000300800 */
[----:B------:R-:W-:Y:S02]  /*5680*/  ISETP.GE.AND P0, PT, R34, UR8, PT ;  /* 0x0000000822007c0c */ /* 0x000fe4000bf06270 */
[----:B--2---:R-:W-:Y:S02]  /*5690*/  SHF.R.S32.HI R38, RZ, 0x1f, R227 ;  /* 0x0000001fff267819 */ /* 0x004fe400000114e3 */
[----:B------:R-:W-:Y:S01]  /*56a0*/  ISETP.GE.OR P0, PT, R37, R35, P0 ;  /* 0x000000232500720c */ /* 0x000fe20000706670 */
[----:B------:R-:W-:-:S04]  /*56b0*/  IMAD.WIDE.U32 R24, R227, UR6, R32 ;  /* 0x00000006e3187c25 */ /* 0x000fc8000f8e0020 */
[----:B------:R-:W-:Y:S01]  /*56c0*/  IMAD R26, R38, UR6, RZ ;  /* 0x00000006261a7c24 */ /* 0x000fe2000f8e02ff */
[----:B------:R-:W-:Y:S02]  /*56d0*/  SHF.R.S32.HI R36, RZ, 0x1f, R37 ;  /* 0x0000001fff247819 */ /* 0x000fe40000011425 */
[----:B------:R-:W-:Y:S01]  /*56e0*/  IADD3 R24, P1, R37, R24, RZ ;  /* 0x0000001825187210 */ /* 0x000fe20007f3e0ff */
[----:B------:R-:W-:-:S05]  /*56f0*/  IMAD R27, R227, UR7, R26 ;  /* 0x00000007e31b7c24 */ /* 0x000fca000f8e021a */
[----:B------:R-:W-:Y:S01]  /*5700*/  IADD3.X R25, R36, R25, R27, P1, !PT ;  /* 0x0000001924197210 */ /* 0x000fe20000ffe41b */
[----:B0-----:R-:W-:Y:S06]  /*5710*/  @P0 BRA `(.L_x_35) ;  /* 0x0000008c00cc0947 */ /* 0x001fec0003800000 */
[----:B------:R0:W-:Y:S01]  /*5720*/  STL.64 [R1+0xa8], R4 ;  /* 0x0000a80401007387 */ /* 0x0001e20000100a00 */
[----:B------:R-:W2:Y:S01]  /*5730*/  LDC.64 R28, c[0x0][0x5c8] ;  /* 0x00017200ff1c7b82 */ /* 0x000ea20000000a00 */
[----:B------:R-:W-:Y:S02]  /*5740*/  ULDC.64 UR6, c[0x0][0x5c0] ;  /* 0x0001700000067ab9 */ /* 0x000fe40000000a00 */
[----:B0-----:R-:W3:Y:S04]  /*5750*/  LDL.64 R4, [R1+0x90] ;  /* 0x0000900001047983 */ /* 0x001ee80000100a00 */
[----:B-----5:R0:W-:Y:S04]  /*5760*/  STL [R1+0xa0], R2 ;  /* 0x0000a00201007387 */ /* 0x0201e80000100800 */
[----:B0-----:R-:W3:Y:S04]  /*5770*/  LDL.LU R2, [R1+0x84] ;  /* 0x0000840001027983 */ /* 0x001ee80000300800 */
[----:B------:R0:W-:Y:S04]  /*5780*/  STL [R1+0x9c], R0 ;  /* 0x00009c0001007387 */ /* 0x0001e80000100800 */
[----:B0-----:R-:W4:Y:S01]  /*5790*/  LDL R0, [R1+0x8c] ;  /* 0x00008c0001007983 */ /* 0x001f220000100800 */
[----:B---3--:R-:W-:-:S03]  /*57a0*/  IMAD.WIDE R30, R2, 0x40, R4 ;  /* 0x00000040021e7825 */ /* 0x008fc600078e0204 */
[----:B------:R0:W5:Y:S04]  /*57b0*/  LDL.LU.64 R4, [R1+0xa8] ;  /* 0x0000a80001047983 */ /* 0x0001680000300a00 */
[----:B------:R0:W5:Y:S01]  /*57c0*/  LDL.LU R2, [R1+0xa0] ;  /* 0x0000a00001027983 */ /* 0x0001620000300800 */
[-C--:B--2---:R-:W-:Y:S02]  /*57d0*/  IMAD R26, R31, R28.reuse, RZ ;  /* 0x0000001c1f1a7224 */ /* 0x084fe400078e02ff */
[----:B------:R-:W-:-:S04]  /*57e0*/  IMAD.WIDE.U32 R24, R30, R28, R24 ;  /* 0x0000001c1e187225 */ /* 0x000fc800078e0018 */
[----:B------:R-:W-:Y:S01]  /*57f0*/  IMAD R27, R30, R29, R26 ;  /* 0x0000001d1e1b7224 */ /* 0x000fe200078e021a */
[----:B------:R-:W-:Y:S01]  /*5800*/  LEA R26, P0, R28, R24, 0x3 ;  /* 0x000000181c1a7211 */ /* 0x000fe200078018ff */
[----:B----4-:R-:W-:Y:S01]  /*5810*/  IMAD.IADD R39, R0, 0x1, -R34 ;  /* 0x0000000100277824 */ /* 0x010fe200078e0a22 */
[----:B------:R-:W-:Y:S01]  /*5820*/  IADD3 R24, P1, R24, UR6, RZ ;  /* 0x0000000618187c10 */ /* 0x000fe2000ff3e0ff */
[----:B------:R0:W5:Y:S01]  /*5830*/  LDL.LU R0, [R1+0x9c] ;  /* 0x00009c0001007983 */ /* 0x0001620000300800 */
[----:B------:R-:W-:Y:S01]  /*5840*/  IMAD.IADD R27, R25, 0x1, R27 ;  /* 0x00000001191b7824 */ /* 0x000fe200078e021b */
[----:B------:R-:W-:-:S04]  /*5850*/  IADD3 R26, P3, R26, UR6, RZ ;  /* 0x000000061a1a7c10 */ /* 0x000fc8000ff7e0ff */
[----:B------:R-:W-:Y:S01]  /*5860*/  LEA.HI.X R29, R28, R27, R29, 0x3, P0 ;  /* 0x0000001b1c1d7211 */ /* 0x000fe200000f1c1d */
[----:B------:R-:W-:Y:S01]  /*5870*/  IMAD R28, R40, -0x2, R35 ;  /* 0xfffffffe281c7824 */ /* 0x000fe200078e0223 */
[----:B------:R-:W-:Y:S01]  /*5880*/  FSETP.NEU.AND P0, PT, RZ, UR26, PT ;  /* 0x0000001aff007c0b */ /* 0x000fe2000bf0d000 */
[----:B------:R-:W-:Y:S01]  /*5890*/  BSSY B0, `(.L_x_35) ;  /* 0x00008db000007945 */ /* 0x000fe20003800000 */
[----:B------:R-:W-:Y:S02]  /*58a0*/  IADD3.X R25, R27, UR7, RZ, P1, !PT ;  /* 0x000000071b197c10 */ /* 0x000fe40008ffe4ff */
[----:B------:R-:W-:Y:S01]  /*58b0*/  IADD3.X R27, R29, UR7, RZ, P3, !PT ;  /* 0x000000071d1b7c10 */ /* 0x000fe20009ffe4ff */
[----:B------:R-:W-:-:S08]  /*58c0*/  IMAD.IADD R34, R28, 0x1, -R37 ;  /* 0x000000011c227824 */ /* 0x000fd000078e0a25 */
[----:B0-----:R-:W-:Y:S05]  /*58d0*/  @!P0 BRA `(.L_x_36) ;  /* 0x0000006800d88947 */ /* 0x001fea0003800000 */
[----:B------:R-:W-:Y:S01]  /*58e0*/  ULDC.64 UR6, c[0x0][0x5b8] ;  /* 0x00016e0000067ab9 */ /* 0x000fe20000000a00 */
[----:B------:R-:W-:Y:S01]  /*58f0*/  ULDC.64 UR8, c[0x0][0x5a8] ;  /* 0x00016a0000087ab9 */ /* 0x000fe20000000a00 */
[----:B------:R-:W-:Y:S01]  /*5900*/  IMAD.WIDE.U32 R32, R227, UR6, R32 ;  /* 0x00000006e3207c25 */ /* 0x000fe2000f8e0020 */
[----:B------:R-:W-:Y:S03]  /*5910*/  BSSY B1, `(.L_x_37) ;  /* 0x0000010000017945 */ /* 0x000fe60003800000 */
[----:B------:R-:W-:Y:S01]  /*5920*/  IMAD R28, R38, UR6, RZ ;  /* 0x00000006261c7c24 */ /* 0x000fe2000f8e02ff */
[----:B------:R-:W-:-:S03]  /*5930*/  IADD3 R32, P0, R37, R32, RZ ;  /* 0x0000002025207210 */ /* 0x000fc60007f1e0ff */
[----:B------:R-:W-:Y:S01]  /*5940*/  IMAD R29, R227, UR7, R28 ;  /* 0x00000007e31d7c24 */ /* 0x000fe2000f8e021c */
[----:B------:R-:W-:Y:S02]  /*5950*/  ULDC.64 UR6, c[0x0][0x5b0] ;  /* 0x00016c0000067ab9 */ /* 0x000fe40000000a00 */
[----:B------:R-:W-:Y:S02]  /*5960*/  IMAD R35, R31, UR6, RZ ;  /* 0x000000061f237c24 */ /* 0x000fe4000f8e02ff */
[----:B------:R-:W-:Y:S02]  /*5970*/  IADD3.X R33, R36, R33, R29, P0, !PT ;  /* 0x0000002124217210 */ /* 0x000fe400007fe41d */
[----:B------:R-:W-:Y:S01]  /*5980*/  ISETP.GE.AND P0, PT, R39, 0x1, PT ;  /* 0x000000012700780c */ /* 0x000fe20003f06270 */
[C---:B------:R-:W-:Y:S02]  /*5990*/  IMAD R35, R30.reuse, UR7, R35 ;  /* 0x000000071e237c24 */ /* 0x040fe4000f8e0223 */
[----:B------:R-:W-:Y:S01]  /*59a0*/  IMAD.WIDE.U32 R28, R30, UR6, R32 ;  /* 0x000000061e1c7c25 */ /* 0x000fe2000f8e0020 */
[----:B------:R-:W-:-:S02]  /*59b0*/  ISETP.LT.OR P4, PT, R34, 0x1, !P0 ;  /* 0x000000012200780c */ /* 0x000fc40004781670 */
[----:B------:R-:W-:-:S04]  /*59c0*/  IADD3 R28, P1, R28, UR8, RZ ;  /* 0x000000081c1c7c10 */ /* 0x000fc8000ff3e0ff */
[--C-:B------:R-:W-:Y:S02]  /*59d0*/  IADD3.X R29, R29, UR9, R35.reuse, P1, !PT ;  /* 0x000000091d1d7c10 */ /* 0x100fe40008ffe423 */
[----:B------:R-:W-:-:S05]  /*59e0*/  PRMT R35, RZ, 0x7610, R35 ;  /* 0x00007610ff237816 */ /* 0x000fca0000000023 */
[----:B------:R-:W-:Y:S05]  /*59f0*/  @P4 BRA `(.L_x_38) ;  /* 0x0000000000044947 */ /* 0x000fea0003800000 */
[----:B------:R0:W5:Y:S02]  /*5a00*/  LDG.E.U8 R35, desc[UR22][R28.64] ;  /* 0x000000161c237981 */ /* 0x000164000c1e1100 */
.L_x_38:
[----:B------:R-:W-:Y:S05]  /*5a10*/  BSYNC B1 ;  /* 0x0000000000017941 */ /* 0x000fea0003800000 */
.L_x_37:
[----:B-----5:R-:W-:Y:S01]  /*5a20*/  LOP3.LUT R35, R35, 0xff, RZ, 0xc0, !PT ;  /* 0x000000ff23237812 */ /* 0x020fe200078ec0ff */
[----:B------:R-:W-:Y:S01]  /*5a30*/  BSSY B1, `(.L_x_39) ;  /* 0x000000b000017945 */ /* 0x000fe20003800000 */
[----:B------:R-:W-:Y:S02]  /*5a40*/  ISETP.LT.OR P3, PT, R34, 0x2, !P0 ;  /* 0x000000022200780c */ /* 0x000fe40004761670 */
[----:B------:R-:W-:-:S05]  /*5a50*/  F2FP.F16.E5M2.UNPACK_B R35, R35 ;  /* 0x00000023ff23723e */ /* 0x000fca00020004ff */
[----:B------:R-:W-:-:S05]  /*5a60*/  HADD2.F32 R35, -RZ, R35.H0_H0 ;  /* 0x20000023ff237230 */ /* 0x000fca0000004100 */
[----:B------:R-:W-:-:S04]  /*5a70*/  FMUL R35, R35, UR26 ;  /* 0x0000001a23237c20 */ /* 0x000fc80008400000 */
[----:B------:R-:W-:-:S05]  /*5a80*/  FFMA R35, R226, UR25, R35 ;  /* 0x00000019e2237c23 */ /* 0x000fca0008000023 */
[----:B------:R-:W-:Y:S02]  /*5a90*/  F2FP.SATFINITE.E5M2.F32.PACK_AB_MERGE_C R37, RZ, R35, RZ ;  /* 0x00000023ff25723e */ /* 0x000fe400048060ff */
[----:B------:R-:W-:-:S03]  /*5aa0*/  PRMT R35, RZ, 0x7610, R35 ;  /* 0x00007610ff237816 */ /* 0x000fc60000000023 */
[----:B------:R2:W-:Y:S01]  /*5ab0*/  @!P4 STG.E.U8 desc[UR22][R24.64], R37 ;  /* 0x000000251800c986 */ /* 0x0005e2000c101116 */
[----:B------:R-:W-:Y:S05]  /*5ac0*/  @P3 BRA `(.L_x_40) ;  /* 0x0000000000043947 */ /* 0x000fea0003800000 */
[----:B------:R3:W5:Y:S02]  /*5ad0*/  LDG.E.U8 R35, desc[UR22][R28.64+0x1] ;  /* 0x000001161c237981 */ /* 0x000764000c1e1100 */
.L_x_40:
[----:B------:R-:W-:Y:S05]  /*5ae0*/  BSYNC B1 ;  /* 0x0000000000017941 */ /* 0x000fea0003800000 */
.L_x_39:
[----:B-----5:R-:W-:Y:S01]  /*5af0*/  LOP3.LUT R35, R35, 0xff, RZ, 0xc0, !PT ;  /* 0x000000ff23237812 */ /* 0x020fe200078ec0ff */
[----:B------:R-:W-:Y:S01]  /*5b00*/  BSSY B1, `(.L_x_41) ;  /* 0x0000013000017945 */ /* 0x000fe20003800000 */
[----:B--2---:R-:W-:Y:S02]  /*5b10*/  IADD3 R37, P1, R30, 0x8, RZ ;  /* 0x000000081e257810 */ /* 0x004fe40007f3e0ff */
[----:B------:R-:W-:-:S03]  /*5b20*/  F2FP.F16.E5M2.UNPACK_B R35, R35 ;  /* 0x00000023ff23723e */ /* 0x000fc600020004ff */
[----:B------:R-:W-:Y:S01]  /*5b30*/  IMAD.X R31, RZ, RZ, R31, P1 ;  /* 0x000000ffff1f7224 */ /* 0x000fe200008e061f */
[----:B------:R-:W-:Y:S01]  /*5b40*/  ISETP.GE.AND P1, PT, R39, 0x9, PT ;  /* 0x000000092700780c */ /* 0x000fe20003f26270 */
[----:B------:R-:W-:Y:S02]  /*5b50*/  HADD2.F32 R35, -RZ, R35.H0_H0 ;  /* 0x20000023ff237230 */ /* 0x000fe40000004100 */
[----:B------:R-:W-:Y:S01]  /*5b60*/  IMAD R36, R31, UR6, RZ ;  /* 0x000000061f247c24 */ /* 0x000fe2000f8e02ff */
[----:B------:R-:W-:Y:S01]  /*5b70*/  ISETP.LT.OR P5, PT, R34, 0x1, !P1 ;  /* 0x000000012200780c */ /* 0x000fe20004fa1670 */
[----:B------:R-:W-:-:S04]  /*5b80*/  IMAD.WIDE.U32 R32, R37, UR6, R32 ;  /* 0x0000000625207c25 */ /* 0x000fc8000f8e0020 */
[----:B------:R-:W-:Y:S01]  /*5b90*/  FMUL R30, R35, UR26 ;  /* 0x0000001a231e7c20 */ /* 0x000fe20008400000 */
[----:B------:R-:W-:-:S03]  /*5ba0*/  IMAD R37, R37, UR7, R36 ;  /* 0x0000000725257c24 */ /* 0x000fc6000f8e0224 */
[----:B------:R-:W-:Y:S01]  /*5bb0*/  FFMA R225, R225, UR25, R30 ;  /* 0x00000019e1e17c23 */ /* 0x000fe2000800001e */
[----:B------:R-:W-:Y:S02]  /*5bc0*/  IADD3 R30, P4, R32, UR8, RZ ;  /* 0x00000008201e7c10 */ /* 0x000fe4000ff9e0ff */
[----:B------:R-:W-:Y:S02]  /*5bd0*/  PRMT R32, RZ, 0x7610, R32 ;  /* 0x00007610ff207816 */ /* 0x000fe40000000020 */
[----:B------:R-:W-:Y:S02]  /*5be0*/  F2FP.SATFINITE.E5M2.F32.PACK_AB_MERGE_C R225, RZ, R225, RZ ;  /* 0x000000e1ffe1723e */ /* 0x000fe400048060ff */
[----:B------:R-:W-:-:S03]  /*5bf0*/  IADD3.X R31, R33, UR9, R37, P4, !PT ;  /* 0x00000009211f7c10 */ /* 0x000fc6000a7fe425 */
[----:B------:R2:W-:Y:S01]  /*5c00*/  @!P3 STG.E.U8 desc[UR22][R24.64+0x1], R225 ;  /* 0x000001e11800b986 */ /* 0x0005e2000c101116 */
[----:B------:R-:W-:Y:S05]  /*5c10*/  @P5 BRA `(.L_x_42) ;  /* 0x0000000000045947 */ /* 0x000fea0003800000 */
[----:B------:R4:W5:Y:S02]  /*5c20*/  LDG.E.U8 R32, desc[UR22][R30.64] ;  /* 0x000000161e207981 */ /* 0x000964000c1e1100 */
.L_x_42:
[----:B------:R-:W-:Y:S05]  /*5c30*/  BSYNC B1 ;  /* 0x0000000000017941 */ /* 0x000fea0003800000 */
.L_x_41:
[----:B-----5:R-:W-:Y:S01]  /*5c40*/  LOP3.LUT R32, R32, 0xff, RZ, 0xc0, !PT ;  /* 0x000000ff20207812 */ /* 0x020fe200078ec0ff */
[----:B------:R-:W-:Y:S01]  /*5c50*/  BSSY B1, `(.L_x_43) ;  /* 0x000000b000017945 */ /* 0x000fe20003800000 */
[----:B------:R-:W-:Y:S02]  /*5c60*/  ISETP.LT.OR P3, PT, R34, 0x2, !P1 ;  /* 0x000000022200780c */ /* 0x000fe40004f61670 */
[----:B------:R-:W-:-:S05]  /*5c70*/  F2FP.F16.E5M2.UNPACK_B R32, R32 ;  /* 0x00000020ff20723e */ /* 0x000fca00020004ff */
[----:B------:R-:W-:-:S05]  /*5c80*/  HADD2.F32 R32, -RZ, R32.H0_H0 ;  /* 0x20000020ff207230 */ /* 0x000fca0000004100 */
[----:B------:R-:W-:Y:S01]  /*5c90*/  FMUL R33, R32, UR26 ;  /* 0x0000001a20217c20 */ /* 0x000fe20008400000 */
[----:B------:R-:W-:-:S03]  /*5ca0*/  PRMT R32, RZ, 0x7610, R32 ;  /* 0x00007610ff207816 */ /* 0x000fc60000000020 */
[----:B------:R-:W-:-:S05]  /*5cb0*/  FFMA R33, R224, UR25, R33 ;  /* 0x00000019e0217c23 */ /* 0x000fca0008000021 */
[----:B------:R-:W-:-:S05]  /*5cc0*/  F2FP.SATFINITE.E5M2.F32.PACK_AB_MERGE_C R33, RZ, R33, RZ ;  /* 0x00000021ff21723e */ /* 0x000fca00048060ff */
[----:B------:R0:W-:Y:S01]  /*5cd0*/  @!P5 STG.E.U8 desc[UR22][R26.64], R33 ;  /* 0x000000211a00d986 */ /* 0x0001e2000c101116 */
[----:B------:R-:W-:Y:S05]  /*5ce0*/  @P3 BRA `(.L_x_44) ;  /* 0x0000000000043947 */ /* 0x000fea0003800000 */
[----:B------:R0:W5:Y:S02]  /*5cf0*/  LDG.E.U8 R32, desc[UR22][R30.64+0x1] ;  /* 0x000001161e207981 */ /* 0x000164000c1e1100 */
.L_x_44:
[----:B------:R-:W-:Y:S05]  /*5d00*/  BSYNC B1 ;  /* 0x0000000000017941 */ /* 0x000fea0003800000 */
.L_x_43:
[----:B-----5:R-:W-:Y:S01]  /*5d10*/  LOP3.LUT R32, R32, 0xff, RZ, 0xc0, !PT ;  /* 0x000000ff20207812 */ /* 0x020fe200078ec0ff */
[----:B------:R-:W-:Y:S01]  /*5d20*/  BSSY B1, `(.L_x_45) ;  /* 0x000000b000017945 */ /* 0x000fe20003800000 */
[----:B------:R-:W-:Y:S02]  /*5d30*/  ISETP.LT.OR P4, PT, R34, 0x9, !P0 ;  /* 0x000000092200780c */ /* 0x000fe40004781670 */
[----:B------:R-:W-:-:S05]  /*5d40*/  F2FP.F16.E5M2.UNPACK_B R32, R32 ;  /* 0x00000020ff20723e */ /* 0x000fca00020004ff */
[----:B------:R-:W-:-:S05]  /*5d50*/  HADD2.F32 R32, -RZ, R32.H0_H0 ;  /* 0x20000020ff207230 */ /* 0x000fca0000004100 */
[----:B------:R-:W-:-:S04]  /*5d60*/  FMUL R32, R32, UR26 ;  /* 0x0000001a20207c20 */ /* 0x000fc80008400000 */
[----:B------:R-:W-:-:S05]  /*5d70*/  FFMA R32, R223, UR25, R32 ;  /* 0x00000019df207c23 */ /* 0x000fca0008000020 */
[----:B0-----:R-:W-:Y:S02]  /*5d80*/  F2FP.SATFINITE.E5M2.F32.PACK_AB_MERGE_C R33, RZ, R32, RZ ;  /* 0x00000020ff21723e */ /* 0x001fe400048060ff */
[----:B------:R-:W-:-:S03]  /*5d90*/  PRMT R32, RZ, 0x7610, R32 ;  /* 0x00007610ff207816 */ /* 0x000fc60000000020 */
[----:B------:R0:W-:Y:S01]  /*5da0*/  @!P3 STG.E.U8 desc[UR22][R26.64+0x1], R33 ;  /* 0x000001211a00b986 */ /* 0x0001e2000c101116 */
[----:B------:R-:W-:Y:S05]  /*5db0*/  @P4 BRA `(.L_x_46) ;  /* 0x0000000000044947 */ /* 0x000fea0003800000 */
[----:B------:R0:W5:Y:S02]  /*5dc0*/  LDG.E.U8 R32, desc[UR22][R28.64+0x8] ;  /* 0x000008161c207981 */ /* 0x000164000c1e1100 */
.L_x_46:
[----:B------:R-:W-:Y:S05]  /*5dd0*/  BSYNC B1 ;  /* 0x0000000000017941 */ /* 0x000fea0003800000 */
.L_x_45:
[----:B-----5:R-:W-:Y:S01]  /*5de0*/  LOP3.LUT R32, R32, 0xff, RZ, 0xc0, !PT ;  /* 0x000000ff20207812 */ /* 0x020fe200078ec0ff */
[----:B------:R-:W-:Y:S01]  /*5df0*/  BSSY B1, `(.L_x_47) ;  /* 0x000000b000017945 */ /* 0x000fe20003800000 */
[----:B------:R-:W-:Y:S02]  /*5e00*/  ISETP.LT.OR P3, PT, R34, 0xa, !P0 ;  /* 0x0000000a2200780c */ /* 0x000fe40004761670 */
[----:B------:R-:W-:-:S05]  /*5e10*/  F2FP.F16.E5M2.UNPACK_B R32, R32 ;  /* 0x00000020ff20723e */ /* 0x000fca00020004ff */
[----:B------:R-:W-:-:S05]  /*5e20*/  HADD2.F32 R32, -RZ, R32.H0_H0 ;  /* 0x20000020ff207230 */ /* 0x000fca0000004100 */
[----:B0-----:R-:W-:Y:S01]  /*5e30*/  FMUL R33, R32, UR26 ;  /* 0x0000001a20217c20 */ /* 0x001fe20008400000 */
[----:B------:R-:W-:-:S03]  /*5e40*/  PRMT R32, RZ, 0x7610, R32 ;  /* 0x00007610ff207816 */ /* 0x000fc60000000020 */
[----:B------:R-:W-:-:S05]  /*5e50*/  FFMA R33, R222, UR25, R33 ;  /* 0x00000019de217c23 */ /* 0x000fca0008000021 */
[----:B------:R-:W-:-:S05]  /*5e60*/  F2FP.SATFINITE.E5M2.F32.PACK_AB_MERGE_C R33, RZ, R33, RZ ;  /* 0x00000021ff21723e */ /* 0x000fca00048060ff */
[----:B------:R0:W-:Y:S01]  /*5e70*/  @!P4 STG.E.U8 desc[UR22][R24.64+0x8], R33 ;  /* 0x000008211800c986 */ /* 0x0001e2000c101116 */
[----:B------:R-:W-:Y:S05]  /*5e80*/  @P3 BRA `(.L_x_48) ;  /* 0x0000000000043947 */ /* 0x000fea0003800000 */
[----:B------:R0:W5:Y:S02]  /*5e90*/  LDG.E.U8 R32, desc[UR22][R28.64+0x9] ;  /* 0x000009161c207981 */ /* 0x000164000c1e1100 */
.L_x_48:
[----:B------:R-:W-:Y:S05]  /*5ea0*/  BSYNC B1 ;  /* 0x0000000000017941 */ /* 0x000fea0003800000 */
.L_x_47:
        /* <DEDUP_REMOVED lines=12> */
.L_x_50:
[----:B------:R-:W-:Y:S05]  /*5f70*/  BSYNC B1 ;  /* 0x0000000000017941 */ /* 0x000fea0003800000 */
.L_x_49:
        /* <DEDUP_REMOVED lines=12> */
.L_x_52:
[----:B------:R-:W-:Y:S05]  /*6040*/  BSYNC B1 ;  /* 0x0000000000017941 */ /* 0x000fea0003800000 */
.L_x_51:
        /* <DEDUP_REMOVED lines=12> */
.L_x_54:
[----:B------:R-:W-:Y:S05]  /*6110*/  BSYNC B1 ;  /* 0x0000000000017941 */ /* 0x000fea0003800000 */
.L_x_53:
        /* <DEDUP_REMOVED lines=12> */
.L_x_56:
[----:B------:R-:W-:Y:S05]  /*61e0*/  BSYNC B1 ;  /* 0x0000000000017941 */ /* 0x000fea0003800000 */
.L_x_55:
        /* <DEDUP_REMOVED lines=12> */
.L_x_58:
[----:B------:R-:W-:Y:S05]  /*62b0*/  BSYNC B1 ;  /* 0x0000000000017941 */ /* 0x000fea0003800000 */
.L_x_57:
        /* <DEDUP_REMOVED lines=12> */
.L_x_60:
[----:B------:R-:W-:Y:S05]  /*6380*/  BSYNC B1 ;  /* 0x0000000000017941 */ /* 0x000fea0003800000 */
.L_x_59:
        /* <DEDUP_REMOVED lines=12> */
.L_x_62:
[----:B------:R-:W-:Y:S05]  /*6450*/  BSYNC B1 ;  /* 0x0000000000017941 */ /* 0x000fea0003800000 */
.L_x_61:
        /* <DEDUP_REMOVED lines=12> */
.L_x_64:
[----:B------:R-:W-:Y:S05]  /*6520*/  BSYNC B1 ;  /* 0x0000000000017941 */ /* 0x000fea0003800000 */
.L_x_63:
        /* <DEDUP_REMOVED lines=12> */
.L_x_66:
[----:B------:R-:W-:Y:S05]  /*65f0*/  BSYNC B1 ;  /* 0x0000000000017941 */ /* 0x000fea0003800000 */
.L_x_65:
        /* <DEDUP_REMOVED lines=12> */
.L_x_68:
[----:B------:R-:W-:Y:S05]  /*66c0*/  BSYNC B1 ;  /* 0x0000000000017941 */ /* 0x000fea0003800000 */
.L_x_67:
        /* <DEDUP_REMOVED lines=12> */
.L_x_70:
[----:B------:R-:W-:Y:S05]  /*6790*/  BSYNC B1 ;  /* 0x0000000000017941 */ /* 0x000fea0003800000 */
.L_x_69:
        /* <DEDUP_REMOVED lines=12> */
.L_x_72:
[----:B------:R-:W-:Y:S05]  /*6860*/  BSYNC B1 ;  /* 0x0000000000017941 */ /* 0x000fea0003800000 */
.L_x_71:
        /* <DEDUP_REMOVED lines=12> */
.L_x_74:
[----:B------:R-:W-:Y:S05]  /*6930*/  BSYNC B1 ;  /* 0x0000000000017941 */ /* 0x000fea0003800000 */
.L_x_73:
        /* <DEDUP_REMOVED lines=12> */
.L_x_76:
[----:B------:R-:W-:Y:S05]  /*6a00*/  BSYNC B1 ;  /* 0x0000000000017941 */ /* 0x000fea0003800000 */
.L_x_75:
        /* <DEDUP_REMOVED lines=12> */
.L_x_78:
[----:B------:R-:W-:Y:S05]  /*6ad0*/  BSYNC B1 ;  /* 0x0000000000017941 */ /* 0x000fea0003800000 */
.L_x_77:
        /* <DEDUP_REMOVED lines=12> */
.L_x_80:
[----:B------:R-:W-:Y:S05]  /*6ba0*/  BSYNC B1 ;  /* 0x0000000000017941 */ /* 0x000fea0003800000 */
.L_x_79:
        /* <DEDUP_REMOVED lines=12> */
.L_x_82:
[----:B------:R-:W-:Y:S05]  /*6c70*/  BSYNC B1 ;  /* 0x0000000000017941 */ /* 0x000fea0003800000 */
.L_x_81:
        /* <DEDUP_REMOVED lines=12> */
.L_x_84:
[----:B------:R-:W-:Y:S05]  /*6d40*/  BSYNC B1 ;  /* 0x0000000000017941 */ /* 0x000fea0003800000 */
.L_x_83:
        /* <DEDUP_REMOVED lines=12> */
.L_x_86:
[----:B------:R-:W-:Y:S05]  /*6e10*/  BSYNC B1 ;  /* 0x0000000000017941 */ /* 0x000fea0003800000 */
.L_x_85:
        /* <DEDUP_REMOVED lines=12> */
.L_x_88:
[----:B------:R-:W-:Y:S05]  /*6ee0*/  BSYNC B1 ;  /* 0x0000000000017941 */ /* 0x000fea0003800000 */
.L_x_87:
        /* <DEDUP_REMOVED lines=12> */
.L_x_90:
[----:B------:R-:W-:Y:S05]  /*6fb0*/  BSYNC B1 ;  /* 0x0000000000017941 */ /* 0x000fea0003800000 */
.L_x_89:
        /* <DEDUP_REMOVED lines=12> */
.L_x_92:
[----:B------:R-:W-:Y:S05]  /*7080*/  BSYNC B1 ;  /* 0x0000000000017941 */ /* 0x000fea0003800000 */
.L_x_91:
        /* <DEDUP_REMOVED lines=12> */
.L_x_94:
[----:B------:R-:W-:Y:S05]  /*7150*/  BSYNC B1 ;  /* 0x0000000000017941 */ /* 0x000fea0003800000 */
.L_x_93:
        /* <DEDUP_REMOVED lines=12> */
.L_x_96:
[----:B------:R-:W-:Y:S05]  /*7220*/  BSYNC B1 ;  /* 0x0000000000017941 */ /* 0x000fea0003800000 */
.L_x_95:
        /* <DEDUP_REMOVED lines=12> */
.L_x_98:
[----:B------:R-:W-:Y:S05]  /*72f0*/  BSYNC B1 ;  /* 0x0000000000017941 */ /* 0x000fea0003800000 */
.L_x_97:
        /* <DEDUP_REMOVED lines=12> */
.L_x_100:
[----:B------:R-:W-:Y:S05]  /*73c0*/  BSYNC B1 ;  /* 0x0000000000017941 */ /* 0x000fea0003800000 */
.L_x_99:
        /* <DEDUP_REMOVED lines=12> */
.L_x_102:
[----:B------:R-:W-:Y:S05]  /*7490*/  BSYNC B1 ;  /* 0x0000000000017941 */ /* 0x000fea0003800000 */
.L_x_101:
        /* <DEDUP_REMOVED lines=12> */
.L_x_104:
[----:B------:R-:W-:Y:S05]  /*7560*/  BSYNC B1 ;  /* 0x0000000000017941 */ /* 0x000fea0003800000 */
.L_x_103:
        /* <DEDUP_REMOVED lines=12> */
.L_x_106:
[----:B------:R-:W-:Y:S05]  /*7630*/  BSYNC B1 ;  /* 0x0000000000017941 */ /* 0x000fea0003800000 */
.L_x_105:
        /* <DEDUP_REMOVED lines=12> */
.L_x_108:
[----:B------:R-:W-:Y:S05]  /*7700*/  BSYNC B1 ;  /* 0x0000000000017941 */ /* 0x000fea0003800000 */
.L_x_107:
        /* <DEDUP_REMOVED lines=12> */
.L_x_110:
[----:B------:R-:W-:Y:S05]  /*77d0*/  BSYNC B1 ;  /* 0x0000000000017941 */ /* 0x000fea0003800000 */
.L_x_109:
        /* <DEDUP_REMOVED lines=12> */
.L_x_112:
[----:B------:R-:W-:Y:S05]  /*78a0*/  BSYNC B1 ;  /* 0x0000000000017941 */ /* 0x000fea0003800000 */
.L_x_111:
        /* <DEDUP_REMOVED lines=12> */
.L_x_114:
[----:B------:R-:W-:Y:S05]  /*7970*/  BSYNC B1 ;  /* 0x0000000000017941 */ /* 0x000fea0003800000 */
.L_x_113:
        /* <DEDUP_REMOVED lines=12> */
.L_x_116:
[----:B------:R-:W-:Y:S05]  /*7a40*/  BSYNC B1 ;  /* 0x0000000000017941 */ /* 0x000fea0003800000 */
.L_x_115:
        /* <DEDUP_REMOVED lines=12> */
.L_x_118:
[----:B------:R-:W-:Y:S05]  /*7b10*/  BSYNC B1 ;  /* 0x0000000000017941 */ /* 0x000fea0003800000 */
.L_x_117:
        /* <DEDUP_REMOVED lines=12> */
.L_x_120:
[----:B------:R-:W-:Y:S05]  /*7be0*/  BSYNC B1 ;  /* 0x0000000000017941 */ /* 0x000fea0003800000 */
.L_x_119:
        /* <DEDUP_REMOVED lines=12> */
.L_x_122:
[----:B------:R-:W-:Y:S05]  /*7cb0*/  BSYNC B1 ;  /* 0x0000000000017941 */ /* 0x000fea0003800000 */
.L_x_121:
        /* <DEDUP_REMOVED lines=12> */
.L_x_124:
[----:B------:R-:W-:Y:S05]  /*7d80*/  BSYNC B1 ;  /* 0x0000000000017941 */ /* 0x000fea0003800000 */
.L_x_123:
        /* <DEDUP_REMOVED lines=12> */
.L_x_126:
[----:B------:R-:W-:Y:S05]  /*7e50*/  BSYNC B1 ;  /* 0x0000000000017941 */ /* 0x000fea0003800000 */
.L_x_125:
        /* <DEDUP_REMOVED lines=12> */
.L_x_128:
[----:B------:R-:W-:Y:S05]  /*7f20*/  BSYNC B1 ;  /* 0x0000000000017941 */ /* 0x000fea0003800000 */
.L_x_127:
        /* <DEDUP_REMOVED lines=12> */
.L_x_130:
[----:B------:R-:W-:Y:S05]  /*7ff0*/  BSYNC B1 ;  /* 0x0000000000017941 */ /* 0x000fea0003800000 */
.L_x_129:
        /* <DEDUP_REMOVED lines=12> */
.L_x_132:
[----:B------:R-:W-:Y:S05]  /*80c0*/  BSYNC B1 ;  /* 0x0000000000017941 */ /* 0x000fea0003800000 */
.L_x_131:
        /* <DEDUP_REMOVED lines=12> */
.L_x_134:
[----:B------:R-:W-:Y:S05]  /*8190*/  BSYNC B1 ;  /* 0x0000000000017941 */ /* 0x000fea0003800000 */
.L_x_133:
        /* <DEDUP_REMOVED lines=12> */
.L_x_136:
[----:B------:R-:W-:Y:S05]  /*8260*/  BSYNC B1 ;  /* 0x0000000000017941 */ /* 0x000fea0003800000 */
.L_x_135:
        /* <DEDUP_REMOVED lines=12> */
.L_x_138:
[----:B------:R-:W-:Y:S05]  /*8330*/  BSYNC B1 ;  /* 0x0000000000017941 */ /* 0x000fea0003800000 */
.L_x_137:
        /* <DEDUP_REMOVED lines=12> */
.L_x_140:
[----:B------:R-:W-:Y:S05]  /*8400*/  BSYNC B1 ;  /* 0x0000000000017941 */ /* 0x000fea0003800000 */
.L_x_139:
        /* <DEDUP_REMOVED lines=12> */
.L_x_142:
[----:B------:R-:W-:Y:S05]  /*84d0*/  BSYNC B1 ;  /* 0x0000000000017941 */ /* 0x000fea0003800000 */
.L_x_141:
        /* <DEDUP_REMOVED lines=12> */
.L_x_144:
[----:B------:R-:W-:Y:S05]  /*85a0*/  BSYNC B1 ;  /* 0x0000000000017941 */ /* 0x000fea0003800000 */
.L_x_143:
        /* <DEDUP_REMOVED lines=12> */
.L_x_146:
[----:B------:R-:W-:Y:S05]  /*8670*/  BSYNC B1 ;  /* 0x0000000000017941 */ /* 0x000fea0003800000 */
.L_x_145:
        /* <DEDUP_REMOVED lines=12> */
.L_x_148:
[----:B------:R-:W-:Y:S05]  /*8740*/  BSYNC B1 ;  /* 0x0000000000017941 */ /* 0x000fea0003800000 */
.L_x_147:
        /* <DEDUP_REMOVED lines=12> */
.L_x_150:
[----:B------:R-:W-:Y:S05]  /*8810*/  BSYNC B1 ;  /* 0x0000000000017941 */ /* 0x000fea0003800000 */
.L_x_149:
        /* <DEDUP_REMOVED lines=12> */
.L_x_152:
[----:B------:R-:W-:Y:S05]  /*88e0*/  BSYNC B1 ;  /* 0x0000000000017941 */ /* 0x000fea0003800000 */
.L_x_151:
        /* <DEDUP_REMOVED lines=12> */
.L_x_154:
[----:B------:R-:W-:Y:S05]  /*89b0*/  BSYNC B1 ;  /* 0x0000000000017941 */ /* 0x000fea0003800000 */
.L_x_153:
        /* <DEDUP_REMOVED lines=12> */
.L_x_156:
[----:B------:R-:W-:Y:S05]  /*8a80*/  BSYNC B1 ;  /* 0x0000000000017941 */ /* 0x000fea0003800000 */
.L_x_155:
        /* <DEDUP_REMOVED lines=12> */
.L_x_158:
[----:B------:R-:W-:Y:S05]  /*8b50*/  BSYNC B1 ;  /* 0x0000000000017941 */ /* 0x000fea0003800000 */
.L_x_157:
        /* <DEDUP_REMOVED lines=12> */
.L_x_160:
[----:B------:R-:W-:Y:S05]  /*8c20*/  BSYNC B1 ;  /* 0x0000000000017941 */ /* 0x000fea0003800000 */
.L_x_159:
        /* <DEDUP_REMOVED lines=12> */
.L_x_162:
[----:B------:R-:W-:Y:S05]  /*8cf0*/  BSYNC B1 ;  /* 0x0000000000017941 */ /* 0x000fea0003800000 */
.L_x_161:
        /* <DEDUP_REMOVED lines=12> */
.L_x_164:
[----:B------:R-:W-:Y:S05]  /*8dc0*/  BSYNC B1 ;  /* 0x0000000000017941 */ /* 0x000fea0003800000 */
.L_x_163:
        /* <DEDUP_REMOVED lines=12> */
.L_x_166:
[----:B------:R-:W-:Y:S05]  /*8e90*/  BSYNC B1 ;  /* 0x0000000000017941 */ /* 0x000fea0003800000 */
.L_x_165:
        /* <DEDUP_REMOVED lines=12> */
.L_x_168:
[----:B------:R-:W-:Y:S05]  /*8f60*/  BSYNC B1 ;  /* 0x0000000000017941 */ /* 0x000fea0003800000 */
.L_x_167:
        /* <DEDUP_REMOVED lines=12> */
.L_x_170:
[----:B------:R-:W-:Y:S05]  /*9030*/  BSYNC B1 ;  /* 0x0000000000017941 */ /* 0x000fea0003800000 */
.L_x_169:
        /* <DEDUP_REMOVED lines=12> */
.L_x_172:
[----:B------:R-:W-:Y:S05]  /*9100*/  BSYNC B1 ;  /* 0x0000000000017941 */ /* 0x000fea0003800000 */
.L_x_171:
        /* <DEDUP_REMOVED lines=12> */
.L_x_174:
[----:B------:R-:W-:Y:S05]  /*91d0*/  BSYNC B1 ;  /* 0x0000000000017941 */ /* 0x000fea0003800000 */
.L_x_173:
        /* <DEDUP_REMOVED lines=12> */
.L_x_176:
[----:B------:R-:W-:Y:S05]  /*92a0*/  BSYNC B1 ;  /* 0x0000000000017941 */ /* 0x000fea0003800000 */
.L_x_175:
        /* <DEDUP_REMOVED lines=12> */
.L_x_178:
[----:B------:R-:W-:Y:S05]  /*9370*/  BSYNC B1 ;  /* 0x0000000000017941 */ /* 0x000fea0003800000 */
.L_x_177:
        /* <DEDUP_REMOVED lines=12> */
.L_x_180:
[----:B------:R-:W-:Y:S05]  /*9440*/  BSYNC B1 ;  /* 0x0000000000017941 */ /* 0x000fea0003800000 */
.L_x_179:
        /* <DEDUP_REMOVED lines=12> */
.L_x_182:
[----:B------:R-:W-:Y:S05]  /*9510*/  BSYNC B1 ;  /* 0x0000000000017941 */ /* 0x000fea0003800000 */
.L_x_181:
        /* <DEDUP_REMOVED lines=12> */
.L_x_184:
[----:B------:R-:W-:Y:S05]  /*95e0*/  BSYNC B1 ;  /* 0x0000000000017941 */ /* 0x000fea0003800000 */
.L_x_183:
        /* <DEDUP_REMOVED lines=12> */
.L_x_186:
[----:B------:R-:W-:Y:S05]  /*96b0*/  BSYNC B1 ;  /* 0x0000000000017941 */ /* 0x000fea0003800000 */
.L_x_185:
        /* <DEDUP_REMOVED lines=12> */
.L_x_188:
[----:B------:R-:W-:Y:S05]  /*9780*/  BSYNC B1 ;  /* 0x0000000000017941 */ /* 0x000fea0003800000 */
.L_x_187:
[----:B-----5:R-:W-:Y:S01]  /*9790*/  LOP3.LUT R32, R32, 0xff, RZ, 0xc0, !PT ;  /* 0x000000ff20207812 */ /* 0x020fe200078ec0ff */
[----:B------:R-:W-:Y:S01]  /*97a0*/  BSSY B1, `(.L_x_189) ;  /* 0x000000b000017945 */ /* 0x000fe20003800000 */
[----:B------:R-:W-:Y:S02]  /*97b0*/  ISETP.LT.OR P4, PT, R34, 0x99, !P0 ;  /* 0x000000992200780c */ /* 0x000fe40004781670 */
[----:B------:R-:W-:-:S05]  /*97c0*/  F2FP.F16.E5M2.UNPACK_B R32, R32 ;  /* 0x00000020ff20723e */ /* 0x000fca00020004ff */
[----:B------:R-:W-:-:S05]  /*97d0*/  HADD2.F32 R32, -RZ, R32.H0_H0 ;  /* 0x20000020ff207230 */ /* 0x000fca0000004100 */
[----:B------:R-:W-:-:S04]  /*97e0*/  FMUL R32, R32, UR26 ;  /* 0x0000001a20207c20 */ /* 0x000fc80008400000 */
[----:B------:R-:W-:Y:S01]  /*97f0*/  FFMA R32, R23, UR25, R32 ;  /* 0x0000001917207c23 */ /* 0x000fe20008000020 */
[----:B------:R-:W-:-:S04]  /*9800*/  PRMT R23, RZ, 0x7610, R23 ;  /* 0x00007610ff177816 */ /* 0x000fc80000000017 */
[----:B0-----:R-:W-:-:S05]  /*9810*/  F2FP.SATFINITE.E5M2.F32.PACK_AB_MERGE_C R33, RZ, R32, RZ ;  /* 0x00000020ff21723e */ /* 0x001fca00048060ff */
[----:B------:R0:W-:Y:S01]  /*9820*/  @!P3 STG.E.U8 desc[UR22][R26.64+0x91], R33 ;  /* 0x000091211a00b986 */ /* 0x0001e2000c101116 */
[----:B------:R-:W-:Y:S05]  /*9830*/  @P4 BRA `(.L_x_190) ;  /* 0x0000000000044947 */ /* 0x000fea0003800000 */
[----:B------:R0:W5:Y:S02]  /*9840*/  LDG.E.U8 R23, desc[UR22][R28.64+0x98] ;  /* 0x000098161c177981 */ /* 0x000164000c1e1100 */
.L_x_190:
[----:B------:R-:W-:Y:S05]  /*9850*/  BSYNC B1 ;  /* 0x0000000000017941 */ /* 0x000fea0003800000 */
.L_x_189:
        /* <DEDUP_REMOVED lines=8> */
[----:B------:R-:W-:-:S05]  /*98e0*/  F2FP.SATFINITE.E5M2.F32.PACK_AB_MERGE_C R23, RZ, R23, RZ ;  /* 0x00000017ff17723e */ /* 0x000fca00048060ff */
[----:B------:R0:W-:Y:S01]  /*98f0*/  @!P4 STG.E.U8 desc[UR22][R24.64+0x98], R23 ;  /* 0x000098171800c986 */ /* 0x0001e2000c101116 */
[----:B------:R-:W-:Y:S05]  /*9900*/  @P3 BRA `(.L_x_192) ;  /* 0x0000000000043947 */ /* 0x000fea0003800000 */
[----:B------:R0:W5:Y:S02]  /*9910*/  LDG.E.U8 R22, desc[UR22][R28.64+0x99] ;  /* 0x000099161c167981 */ /* 0x000164000c1e1100 */
.L_x_192:
[----:B------:R-:W-:Y:S05]  /*9920*/  BSYNC B1 ;  /* 0x0000000000017941 */ /* 0x000fea0003800000 */
.L_x_191:
        /* <DEDUP_REMOVED lines=12> */
.L_x_194:
[----:B------:R-:W-:Y:S05]  /*99f0*/  BSYNC B1 ;  /* 0x0000000000017941 */ /* 0x000fea0003800000 */
.L_x_193:
        /* <DEDUP_REMOVED lines=12> */
.L_x_196:
[----:B------:R-:W-:Y:S05]  /*9ac0*/  BSYNC B1 ;  /* 0x0000000000017941 */ /* 0x000fea0003800000 */
.L_x_195:
        /* <DEDUP_REMOVED lines=12> */
.L_x_198:
[----:B------:R-:W-:Y:S05]  /*9b90*/  BSYNC B1 ;  /* 0x0000000000017941 */ /* 0x000fea0003800000 */
.L_x_197:
        /* <DEDUP_REMOVED lines=12> */
.L_x_200:
[----:B------:R-:W-:Y:S05]  /*9c60*/  BSYNC B1 ;  /* 0x0000000000017941 */ /* 0x000fea0003800000 */
.L_x_199:
        /* <DEDUP_REMOVED lines=12> */
.L_x_202:
[----:B------:R-:W-:Y:S05]  /*9d30*/  BSYNC B1 ;  /* 0x0000000000017941 */ /* 0x000fea0003800000 */
.L_x_201:
        /* <DEDUP_REMOVED lines=12> */
.L_x_204:
[----:B------:R-:W-:Y:S05]  /*9e00*/  BSYNC B1 ;  /* 0x0000000000017941 */ /* 0x000fea0003800000 */
.L_x_203:
        /* <DEDUP_REMOVED lines=12> */
.L_x_206:
[----:B------:R-:W-:Y:S05]  /*9ed0*/  BSYNC B1 ;  /* 0x0000000000017941 */ /* 0x000fea0003800000 */
.L_x_205:
        /* <DEDUP_REMOVED lines=12> */
.L_x_208:
[----:B------:R-:W-:Y:S05]  /*9fa0*/  BSYNC B1 ;  /* 0x0000000000017941 */ /* 0x000fea0003800000 */
.L_x_207:
        /* <DEDUP_REMOVED lines=12> */
.L_x_210:
[----:B------:R-:W-:Y:S05]  /*a070*/  BSYNC B1 ;  /* 0x0000000000017941 */ /* 0x000fea0003800000 */
.L_x_209:
        /* <DEDUP_REMOVED lines=12> */
.L_x_212:
[----:B------:R-:W-:Y:S05]  /*a140*/  BSYNC B1 ;  /* 0x0000000000017941 */ /* 0x000fea0003800000 */
.L_x_211:
        /* <DEDUP_REMOVED lines=12> */
.L_x_214:
[----:B------:R-:W-:Y:S05]  /*a210*/  BSYNC B1 ;  /* 0x0000000000017941 */ /* 0x000fea0003800000 */
.L_x_213:
        /* <DEDUP_REMOVED lines=12> */
.L_x_216:
[----:B------:R-:W-:Y:S05]  /*a2e0*/  BSYNC B1 ;  /* 0x0000000000017941 */ /* 0x000fea0003800000 */
.L_x_215:
        /* <DEDUP_REMOVED lines=12> */
.L_x_218:
[----:B------:R-:W-:Y:S05]  /*a3b0*/  BSYNC B1 ;  /* 0x0000000000017941 */ /* 0x000fea0003800000 */
.L_x_217:
        /* <DEDUP_REMOVED lines=12> */
.L_x_220:
[----:B------:R-:W-:Y:S05]  /*a480*/  BSYNC B1 ;  /* 0x0000000000017941 */ /* 0x000fea0003800000 */
.L_x_219:
        /* <DEDUP_REMOVED lines=12> */
.L_x_222:
[----:B------:R-:W-:Y:S05]  /*a550*/  BSYNC B1 ;  /* 0x0000000000017941 */ /* 0x000fea0003800000 */
.L_x_221:
        /* <DEDUP_REMOVED lines=12> */
.L_x_224:
[----:B------:R-:W-:Y:S05]  /*a620*/  BSYNC B1 ;  /* 0x0000000000017941 */ /* 0x000fea0003800000 */
.L_x_223:
        /* <DEDUP_REMOVED lines=12> */
.L_x_226:
[----:B------:R-:W-:Y:S05]  /*a6f0*/  BSYNC B1 ;  /* 0x0000000000017941 */ /* 0x000fea0003800000 */
.L_x_225:
        /* <DEDUP_REMOVED lines=12> */
.L_x_228:
[----:B------:R-:W-:Y:S05]  /*a7c0*/  BSYNC B1 ;  /* 0x0000000000017941 */ /* 0x000fea0003800000 */
.L_x_227:
        /* <DEDUP_REMOVED lines=12> */
.L_x_230:
[----:B------:R-:W-:Y:S05]  /*a890*/  BSYNC B1 ;  /* 0x0000000000017941 */ /* 0x000fea0003800000 */
.L_x_229:
        /* <DEDUP_REMOVED lines=12> */
.L_x_232:
[----:B------:R-:W-:Y:S05]  /*a960*/  BSYNC B1 ;  /* 0x0000000000017941 */ /* 0x000fea0003800000 */
.L_x_231:
[----:B-----5:R-:W-:Y:S01]  /*a970*/  LOP3.LUT R2, R2, 0xff, RZ, 0xc0, !PT ;  /* 0x000000ff02027812 */ /* 0x020fe200078ec0ff */
[----:B------:R-:W-:Y:S01]  /*a980*/  BSSY B1, `(.L_x_233) ;  /* 0x000000b000017945 */ /* 0x000fe20003800000 */
[----:B------:R-:W-:Y:S02]  /*a990*/  ISETP.LT.OR P4, PT, R34, 0xc1, !P1 ;  /* 0x000000c12200780c */ /* 0x000fe40004f81670 */
[----:B------:R-:W-:-:S05]  /*a9a0*/  F2FP.F16.E5M2.UNPACK_B R2, R2 ;  /* 0x00000002ff02723e */ /* 0x000fca00020004ff */
[----:B------:R-:W-:-:S05]  /*a9b0*/  HADD2.F32 R2, -RZ, R2.H0_H0 ;  /* 0x20000002ff027230 */ /* 0x000fca0000004100 */
[----:B0-----:R-:W-:-:S04]  /*a9c0*/  FMUL R3, R2, UR26 ;  /* 0x0000001a02037c20 */ /* 0x001fc80008400000 */
[----:B------:R-:W-:Y:S01]  /*a9d0*/  FFMA R3, R0, UR25, R3 ;  /* 0x0000001900037c23 */ /* 0x000fe20008000003 */
[----:B------:R-:W-:-:S04]  /*a9e0*/  PRMT R0, RZ, 0x7610, R0 ;  /* 0x00007610ff007816 */ /* 0x000fc80000000000 */
[----:B------:R-:W-:-:S05]  /*a9f0*/  F2FP.SATFINITE.E5M2.F32.PACK_AB_MERGE_C R3, RZ, R3, RZ ;  /* 0x00000003ff03723e */ /* 0x000fca00048060ff */
[----:B------:R0:W-:Y:S01]  /*aa00*/  @!P3 STG.E.U8 desc[UR22][R24.64+0xc1], R3 ;  /* 0x0000c1031800b986 */ /* 0x0001e2000c101116 */
[----:B------:R-:W-:Y:S05]  /*aa10*/  @P4 BRA `(.L_x_234) ;  /* 0x0000000000044947 */ /* 0x000fea0003800000 */
[----:B------:R0:W5:Y:S02]  /*aa20*/  LDG.E.U8 R0, desc[UR22][R30.64+0xc0] ;  /* 0x0000c0161e007981 */ /* 0x000164000c1e1100 */
.L_x_234:
[----:B------:R-:W-:Y:S05]  /*aa30*/  BSYNC B1 ;  /* 0x0000000000017941 */ /* 0x000fea0003800000 */
.L_x_233:
[----:B------:R-:W2:Y:S01]  /*aa40*/  LDL.LU R2, [R1] ;  /* 0x0000000001027983 */ /* 0x000ea20000300800 */
[----:B-----5:R-:W-:Y:S01]  /*aa50*/  LOP3.LUT R0, R0, 0xff, RZ, 0xc0, !PT ;  /* 0x000000ff00007812 */ /* 0x020fe200078ec0ff */
[----:B------:R-:W-:Y:S01]  /*aa60*/  BSSY B1, `(.L_x_235) ;  /* 0x000000b000017945 */ /* 0x000fe20003800000 */
[----:B------:R-:W-:Y:S02]  /*aa70*/  ISETP.LT.OR P3, PT, R34, 0xc2, !P1 ;  /* 0x000000c22200780c */ /* 0x000fe40004f61670 */
[----:B------:R-:W-:-:S05]  /*aa80*/  F2FP.F16.E5M2.UNPACK_B R0, R0 ;  /* 0x00000000ff00723e */ /* 0x000fca00020004ff */
[----:B------:R-:W-:-:S05]  /*aa90*/  HADD2.F32 R0, -RZ, R0.H0_H0 ;  /* 0x20000000ff007230 */ /* 0x000fca0000004100 */
[----:B------:R-:W-:-:S04]  /*aaa0*/  FMUL R0, R0, UR26 ;  /* 0x0000001a00007c20 */ /* 0x000fc80008400000 */
[----:B--2---:R-:W-:-:S05]  /*aab0*/  FFMA R0, R2, UR25, R0 ;  /* 0x0000001902007c23 */ /* 0x004fca0008000000 */
[----:B0-----:R-:W-:Y:S02]  /*aac0*/  F2FP.SATFINITE.E5M2.F32.PACK_AB_MERGE_C R3, RZ, R0, RZ ;  /* 0x00000000ff03723e */ /* 0x001fe400048060ff */
[----:B------:R-:W-:-:S03]  /*aad0*/  PRMT R0, RZ, 0x7610, R0 ;  /* 0x00007610ff007816 */ /* 0x000fc60000000000 */
[----:B------:R0:W-:Y:S01]  /*aae0*/  @!P4 STG.E.U8 desc[UR22][R26.64+0xc0], R3 ;  /* 0x0000c0031a00c986 */ /* 0x0001e2000c101116 */
[----:B------:R-:W-:Y:S05]  /*aaf0*/  @P3 BRA `(.L_x_236) ;  /* 0x0000000000043947 */ /* 0x000fea0003800000 */
[----:B------:R2:W5:Y:S02]  /*ab00*/  LDG.E.U8 R0, desc[UR22][R30.64+0xc1] ;  /* 0x0000c1161e007981 */ /* 0x000564000c1e1100 */
.L_x_236:
[----:B------:R-:W-:Y:S05]  /*ab10*/  BSYNC B1 ;  /* 0x0000000000017941 */ /* 0x000fea0003800000 */
.L_x_235:
[----:B------:R-:W3:Y:S01]  /*ab20*/  LDL.LU R2, [R1+0x4] ;  /* 0x0000040001027983 */ /* 0x000ee20000300800 */
[----:B-----5:R-:W-:Y:S01]  /*ab30*/  LOP3.LUT R0, R0, 0xff, RZ, 0xc0, !PT ;  /* 0x000000ff00007812 */ /* 0x020fe200078ec0ff */
[----:B------:R-:W-:Y:S01]  /*ab40*/  BSSY B1, `(.L_x_237) ;  /* 0x000000b000017945 */ /* 0x000fe20003800000 */
[----:B------:R-:W-:Y:S02]  /*ab50*/  ISETP.LT.OR P4, PT, R34, 0xc9, !P0 ;  /* 0x000000c92200780c */ /* 0x000fe40004781670 */
[----:B------:R-:W-:-:S05]  /*ab60*/  F2FP.F16.E5M2.UNPACK_B R0, R0 ;  /* 0x00000000ff00723e */ /* 0x000fca00020004ff */
[----:B------:R-:W-:-:S05]  /*ab70*/  HADD2.F32 R0, -RZ, R0.H0_H0 ;  /* 0x20000000ff007230 */ /* 0x000fca0000004100 */
[----:B------:R-:W-:-:S04]  /*ab80*/  FMUL R0, R0, UR26 ;  /* 0x0000001a00007c20 */ /* 0x000fc80008400000 */
[----:B---3--:R-:W-:-:S05]  /*ab90*/  FFMA R0, R2, UR25, R0 ;  /* 0x0000001902007c23 */ /* 0x008fca0008000000 */
[----:B0-----:R-:W-:Y:S02]  /*aba0*/  F2FP.SATFINITE.E5M2.F32.PACK_AB_MERGE_C R3, RZ, R0, RZ ;  /* 0x00000000ff03723e */ /* 0x001fe400048060ff */
[----:B------:R-:W-:-:S03]  /*abb0*/  PRMT R0, RZ, 0x7610, R0 ;  /* 0x00007610ff007816 */ /* 0x000fc60000000000 */
[----:B------:R0:W-:Y:S01]  /*abc0*/  @!P3 STG.E.U8 desc[UR22][R26.64+0xc1], R3 ;  /* 0x0000c1031a00b986 */ /* 0x0001e2000c101116 */
[----:B------:R-:W-:Y:S05]  /*abd0*/  @P4 BRA `(.L_x_238) ;  /* 0x0000000000044947 */ /* 0x000fea0003800000 */
[----:B------:R3:W5:Y:S02]  /*abe0*/  LDG.E.U8 R0, desc[UR22][R28.64+0xc8] ;  /* 0x0000c8161c007981 */ /* 0x000764000c1e1100 */
.L_x_238:
[----:B------:R-:W-:Y:S05]  /*abf0*/  BSYNC B1 ;  /* 0x0000000000017941 */ /* 0x000fea0003800000 */
.L_x_237:
[----:B------:R-:W2:Y:S01]  /*ac00*/  LDL.LU R2, [R1+0x8] ;  /* 0x0000080001027983 */ /* 0x000ea20000300800 */
        /* <DEDUP_REMOVED lines=12> */
.L_x_240:
[----:B------:R-:W-:Y:S05]  /*acd0*/  BSYNC B1 ;  /* 0x0000000000017941 */ /* 0x000fea0003800000 */
.L_x_239:
        /* <DEDUP_REMOVED lines=13> */
.L_x_242:
[----:B------:R-:W-:Y:S05]  /*adb0*/  BSYNC B1 ;  /* 0x0000000000017941 */ /* 0x000fea0003800000 */
.L_x_241:
        /* <DEDUP_REMOVED lines=13> */
.L_x_244:
[----:B------:R-:W-:Y:S05]  /*ae90*/  BSYNC B1 ;  /* 0x0000000000017941 */ /* 0x000fea0003800000 */
.L_x_243:
        /* <DEDUP_REMOVED lines=13> */
.L_x_246:
[----:B------:R-:W-:Y:S05]  /*af70*/  BSYNC B1 ;  /* 0x0000000000017941 */ /* 0x000fea0003800000 */
.L_x_245:
        /* <DEDUP_REMOVED lines=13> */
.L_x_248:
[----:B------:R-:W-:Y:S05]  /*b050*/  BSYNC B1 ;  /* 0x0000000000017941 */ /* 0x000fea0003800000 */
.L_x_247:
        /* <DEDUP_REMOVED lines=13> */
.L_x_250:
[----:B------:R-:W-:Y:S05]  /*b130*/  BSYNC B1 ;  /* 0x0000000000017941 */ /* 0x000fea0003800000 */
.L_x_249:
        /* <DEDUP_REMOVED lines=13> */
.L_x_252:
[----:B------:R-:W-:Y:S05]  /*b210*/  BSYNC B1 ;  /* 0x0000000000017941 */ /* 0x000fea0003800000 */
.L_x_251:
        /* <DEDUP_REMOVED lines=13> */
.L_x_254:
[----:B------:R-:W-:Y:S05]  /*b2f0*/  BSYNC B1 ;  /* 0x0000000000017941 */ /* 0x000fea0003800000 */
.L_x_253:
        /* <DEDUP_REMOVED lines=13> */
.L_x_256:
[----:B------:R-:W-:Y:S05]  /*b3d0*/  BSYNC B1 ;  /* 0x0000000000017941 */ /* 0x000fea0003800000 */
.L_x_255:
        /* <DEDUP_REMOVED lines=13> */
.L_x_258:
[----:B------:R-:W-:Y:S05]  /*b4b0*/  BSYNC B1 ;  /* 0x0000000000017941 */ /* 0x000fea0003800000 */
.L_x_257:
        /* <DEDUP_REMOVED lines=13> */
.L_x_260:
[----:B------:R-:W-:Y:S05]  /*b590*/  BSYNC B1 ;  /* 0x0000000000017941 */ /* 0x000fea0003800000 */
.L_x_259:
        /* <DEDUP_REMOVED lines=13> */
.L_x_262:
[----:B------:R-:W-:Y:S05]  /*b670*/  BSYNC B1 ;  /* 0x0000000000017941 */ /* 0x000fea0003800000 */
.L_x_261:
        /* <DEDUP_REMOVED lines=13> */
.L_x_264:
[----:B------:R-:W-:Y:S05]  /*b750*/  BSYNC B1 ;  /* 0x0000000000017941 */ /* 0x000fea0003800000 */
.L_x_263:
        /* <DEDUP_REMOVED lines=13> */
.L_x_266:
[----:B------:R-:W-:Y:S05]  /*b830*/  BSYNC B1 ;  /* 0x0000000000017941 */ /* 0x000fea0003800000 */
.L_x_265:
        /* <DEDUP_REMOVED lines=13> */
.L_x_268:
[----:B------:R-:W-:Y:S05]  /*b910*/  BSYNC B1 ;  /* 0x0000000000017941 */ /* 0x000fea0003800000 */
.L_x_267:
        /* <DEDUP_REMOVED lines=13> */
.L_x_270:
[----:B------:R-:W-:Y:S05]  /*b9f0*/  BSYNC B1 ;  /* 0x0000000000017941 */ /* 0x000fea0003800000 */
.L_x_269:
        /* <DEDUP_REMOVED lines=13> */
.L_x_272:
[----:B------:R-:W-:Y:S05]  /*bad0*/  BSYNC B1 ;  /* 0x0000000000017941 */ /* 0x000fea0003800000 */
.L_x_271:
        /* <DEDUP_REMOVED lines=13> */
.L_x_274:
[----:B------:R-:W-:Y:S05]  /*bbb0*/  BSYNC B1 ;  /* 0x0000000000017941 */ /* 0x000fea0003800000 */
.L_x_273:
        /* <DEDUP_REMOVED lines=13> */
.L_x_276:
[----:B------:R-:W-:Y:S05]  /*bc90*/  BSYNC B1 ;  /* 0x0000000000017941 */ /* 0x000fea0003800000 */
.L_x_275:
        /* <DEDUP_REMOVED lines=13> */
.L_x_278:
[----:B------:R-:W-:Y:S05]  /*bd70*/  BSYNC B1 ;  /* 0x0000000000017941 */ /* 0x000fea0003800000 */
.L_x_277:
        /* <DEDUP_REMOVED lines=13> */
.L_x_280:
[----:B------:R-:W-:Y:S05]  /*be50*/  BSYNC B1 ;  /* 0x0000000000017941 */ /* 0x000fea0003800000 */
.L_x_279:
        /* <DEDUP_REMOVED lines=13> */
.L_x_282:
[----:B------:R-:W-:Y:S05]  /*bf30*/  BSYNC B1 ;  /* 0x0000000000017941 */ /* 0x000fea0003800000 */
.L_x_281:
        /* <DEDUP_REMOVED lines=13> */
.L_x_284:
[----:B------:R-:W-:Y:S05]  /*c010*/  BSYNC B1 ;  /* 0x0000000000017941 */ /* 0x000fea0003800000 */
.L_x_283:
        /* <DEDUP_REMOVED lines=13> */
.L_x_286:
[----:B------:R-:W-:Y:S05]  /*c0f0*/  BSYNC B1 ;  /* 0x0000000000017941 */ /* 0x000fea0003800000 */
.L_x_285:
        /* <DEDUP_REMOVED lines=13> */
.L_x_288:
[----:B------:R-:W-:Y:S05]  /*c1d0*/  BSYNC B1 ;  /* 0x0000000000017941 */ /* 0x000fea0003800000 */
.L_x_287:
        /* <DEDUP_REMOVED lines=13> */
.L_x_290:
[----:B------:R-:W-:Y:S05]  /*c2b0*/  BSYNC B1 ;  /* 0x0000000000017941 */ /* 0x000fea0003800000 */
.L_x_289:
        /* <DEDUP_REMOVED lines=13> */
.L_x_292:
[----:B------:R-:W-:Y:S05]  /*c390*/  BSYNC B1 ;  /* 0x0000000000017941 */ /* 0x000fea0003800000 */
.L_x_291:
[----:B------:R-:W-:Y:S05]  /*c3a0*/  @P1 BRA `(.L_x_293) ;  /* 0x0000002000a41947 */ /* 0x000fea0003800000 */
[----:B------:R-:W2:Y:S01]  /*c3b0*/  LDL.LU R2, [R1+0x74] ;  /* 0x0000740001027983 */ /* 0x000ea20000300800 */
[----:B-----5:R-:W-:-:S04]  /*c3c0*/  LOP3.LUT R0, R0, 0xff, RZ, 0xc0, !PT ;  /* 0x000000ff00007812 */ /* 0x020fc800078ec0ff */
[----:B------:R-:W-:-:S05]  /*c3d0*/  F2FP.F16.E5M2.UNPACK_B R0, R0 ;  /* 0x00000000ff00723e */ /* 0x000fca00020004ff */
[----:B------:R-:W-:-:S05]  /*c3e0*/  HADD2.F32 R0, -RZ, R0.H0_H0 ;  /* 0x20000000ff007230 */ /* 0x000fca0000004100 */
[----:B------:R-:W-:-:S04]  /*c3f0*/  FMUL R0, R0, UR26 ;  /* 0x0000001a00007c20 */ /* 0x000fc80008400000 */
[----:B--2---:R-:W-:-:S05]  /*c400*/  FFMA R0, R2, UR25, R0 ;  /* 0x0000001902007c23 */ /* 0x004fca0008000000 */
[----:B0-----:R-:W-:-:S05]  /*c410*/  F2FP.SATFINITE.E5M2.F32.PACK_AB_MERGE_C R3, RZ, R0, RZ ;  /* 0x00000000ff03723e */ /* 0x001fca00048060ff */
[----:B------:R0:W-:Y:S01]  /*c420*/  STG.E.U8 desc[UR22][R26.64+0xf9], R3 ;  /* 0x0000f9031a007986 */ /* 0x0001e2000c101116 */
[----:B------:R-:W-:Y:S05]  /*c430*/  BRA `(.L_x_293) ;  /* 0x0000002000807947 */ /* 0x000fea0003800000 */
.L_x_36:
[C---:B------:R-:W-:Y:S01]  /*c440*/  ISETP.GE.AND P1, PT, R39.reuse, 0x1, PT ;  /* 0x000000012700780c */ /* 0x040fe20003f26270 */
[----:B------:R-:W-:Y:S01]  /*c450*/  FMUL R226, R226, UR25 ;  /* 0x00000019e2e27c20 */ /* 0x000fe20008400000 */
[----:B------:R-:W2:Y:S01]  /*c460*/  LDL.LU R227, [R1+0x10] ;  /* 0x0000100001e37983 */ /* 0x000ea20000300800 */
[----:B------:R-:W-:Y:S01]  /*c470*/  ISETP.GE.AND P0, PT, R39, 0x9, PT ;  /* 0x000000092700780c */ /* 0x000fe20003f06270 */
[----:B------:R-:W-:Y:S01]  /*c480*/  FMUL R225, R225, UR25 ;  /* 0x00000019e1e17c20 */ /* 0x000fe20008400000 */
[C---:B------:R-:W-:Y:S02]  /*c490*/  ISETP.LT.OR P4, PT, R34.reuse, 0x1, !P1 ;  /* 0x000000012200780c */ /* 0x040fe40004f81670 */
[C---:B------:R-:W-:Y:S02]  /*c4a0*/  ISETP.LT.OR P5, PT, R34.reuse, 0x2, !P1 ;  /* 0x000000022200780c */ /* 0x040fe40004fa1670 */
[----:B------:R-:W-:Y:S02]  /*c4b0*/  F2FP.SATFINITE.E5M2.F32.PACK_AB_MERGE_C R29, RZ, R226, RZ ;  /* 0x000000e2ff1d723e */ /* 0x000fe400048060ff */
[----:B------:R-:W-:Y:S01]  /*c4c0*/  ISETP.LT.OR P3, PT, R34, 0x1, !P0 ;  /* 0x000000012200780c */ /* 0x000fe20004761670 */
[----:B------:R-:W-:Y:S01]  /*c4d0*/  FMUL R224, R224, UR25 ;  /* 0x00000019e0e07c20 */ /* 0x000fe20008400000 */
[----:B------:R-:W-:Y:S01]  /*c4e0*/  ISETP.LT.OR P6, PT, R34, 0xa, !P1 ;  /* 0x0000000a2200780c */ /* 0x000fe20004fc1670 */
[----:B------:R-:W-:Y:S01]  /*c4f0*/  FMUL R223, R223, UR25 ;  /* 0x00000019dfdf7c20 */ /* 0x000fe20008400000 */
[----:B------:R-:W-:Y:S01]  /*c500*/  F2FP.SATFINITE.E5M2.F32.PACK_AB_MERGE_C R225, RZ, R225, RZ ;  /* 0x000000e1ffe1723e */ /* 0x000fe200048060ff */
[----:B------:R-:W-:Y:S01]  /*c510*/  FMUL R221, R221, UR25 ;  /* 0x00000019dddd7c20 */ /* 0x000fe20008400000 */
[----:B------:R-:W-:Y:S01]  /*c520*/  FMUL R222, R222, UR25 ;  /* 0x00000019dede7c20 */ /* 0x000fe20008400000 */
[----:B------:R0:W-:Y:S01]  /*c530*/  @!P4 STG.E.U8 desc[UR22][R24.64], R29 ;  /* 0x0000001d1800c986 */ /* 0x0001e2000c101116 */
[----:B------:R-:W-:-:S02]  /*c540*/  ISETP.LT.OR P4, PT, R34, 0x2, !P0 ;  /* 0x000000022200780c */ /* 0x000fc40004781670 */
[----:B------:R-:W-:Y:S01]  /*c550*/  F2FP.SATFINITE.E5M2.F32.PACK_AB_MERGE_C R31, RZ, R224, RZ ;  /* 0x000000e0ff1f723e */ /* 0x000fe200048060ff */
[----:B------:R3:W-:Y:S01]  /*c560*/  @!P5 STG.E.U8 desc[UR22][R24.64+0x1], R225 ;  /* 0x000001e11800d986 */ /* 0x0007e2000c101116 */
[----:B------:R-:W-:Y:S02]  /*c570*/  ISETP.LT.OR P5, PT, R34, 0x9, !P1 ;  /* 0x000000092200780c */ /* 0x000fe40004fa1670 */
[----:B------:R-:W-:Y:S01]  /*c580*/  F2FP.SATFINITE.E5M2.F32.PACK_AB_MERGE_C R223, RZ, R223, RZ ;  /* 0x000000dfffdf723e */ /* 0x000fe200048060ff */
[----:B------:R-:W-:Y:S01]  /*c590*/  FMUL R220, R220, UR25 ;  /* 0x00000019dcdc7c20 */ /* 0x000fe20008400000 */
[----:B------:R-:W-:Y:S01]  /*c5a0*/  F2FP.SATFINITE.E5M2.F32.PACK_AB_MERGE_C R221, RZ, R221, RZ ;  /* 0x000000ddffdd723e */ /* 0x000fe200048060ff */
[----:B------:R-:W-:Y:S01]  /*c5b0*/  @!P3 STG.E.U8 desc[UR22][R26.64], R31 ;  /* 0x0000001f1a00b986 */ /* 0x000fe2000c101116 */
[----:B------:R-:W-:-:S03]  /*c5c0*/  ISETP.LT.OR P3, PT, R34, 0x9, !P0 ;  /* 0x000000092200780c */ /* 0x000fc60004761670 */
[----:B------:R-:W-:Y:S01]  /*c5d0*/  @!P4 STG.E.U8 desc[UR22][R26.64+0x1], R223 ;  /* 0x000001df1a00c986 */ /* 0x000fe2000c101116 */
[----:B------:R-:W-:-:S03]  /*c5e0*/  ISETP.LT.OR P4, PT, R34, 0xa, !P0 ;  /* 0x0000000a2200780c */ /* 0x000fc60004781670 */
[----:B------:R-:W-:Y:S01]  /*c5f0*/  @!P6 STG.E.U8 desc[UR22][R24.64+0x9], R221 ;  /* 0x000009dd1800e986 */ /* 0x000fe2000c101116 */
[C---:B------:R-:W-:Y:S01]  /*c600*/  ISETP.LT.OR P6, PT, R34.reuse, 0x12, !P1 ;  /* 0x000000122200780c */ /* 0x040fe20004fc1670 */
[----:B------:R-:W-:Y:S01]  /*c610*/  FMUL R219, R219, UR25 ;  /* 0x00000019dbdb7c20 */ /* 0x000fe20008400000 */
[----:B0-----:R-:W-:Y:S01]  /*c620*/  F2FP.SATFINITE.E5M2.F32.PACK_AB_MERGE_C R29, RZ, R222, RZ ;  /* 0x000000deff1d723e */ /* 0x001fe200048060ff */
[----:B------:R-:W-:Y:S01]  /*c630*/  FMUL R217, R217, UR25 ;  /* 0x00000019d9d97c20 */ /* 0x000fe20008400000 */
[----:B------:R-:W4:Y:S01]  /*c640*/  LDL.LU R226, [R1+0xc] ;  /* 0x00000c0001e27983 */ /* 0x000f220000300800 */
[----:B------:R-:W-:Y:S02]  /*c650*/  F2FP.SATFINITE.E5M2.F32.PACK_AB_MERGE_C R33, RZ, R220, RZ ;  /* 0x000000dcff21723e */ /* 0x000fe400048060ff */
[----:B------:R-:W-:Y:S01]  /*c660*/  F2FP.SATFINITE.E5M2.F32.PACK_AB_MERGE_C R219, RZ, R219, RZ ;  /* 0x000000dbffdb723e */ /* 0x000fe200048060ff */
[----:B------:R0:W-:Y:S01]  /*c670*/  @!P5 STG.E.U8 desc[UR22][R24.64+0x8], R29 ;  /* 0x0000081d1800d986 */ /* 0x0001e2000c101116 */
[----:B------:R-:W-:-:S02]  /*c680*/  ISETP.LT.OR P5, PT, R34, 0x11, !P1 ;  /* 0x000000112200780c */ /* 0x000fc40004fa1670 */
[----:B------:R-:W-:Y:S01]  /*c690*/  F2FP.SATFINITE.E5M2.F32.PACK_AB_MERGE_C R217, RZ, R217, RZ ;  /* 0x000000d9ffd9723e */ /* 0x000fe200048060ff */
[----:B---3--:R-:W3:Y:S01]  /*c6a0*/  LDL.LU R225, [R1+0x8] ;  /* 0x0000080001e17983 */ /* 0x008ee20000300800 */
[----:B------:R-:W-:-:S03]  /*c6b0*/  FMUL R218, R218, UR25 ;  /* 0x00000019dada7c20 */ /* 0x000fc60008400000 */
[----:B------:R-:W4:Y:S04]  /*c6c0*/  LDL.LU R224, [R1+0x4] ;  /* 0x0000040001e07983 */ /* 0x000f280000300800 */
[----:B------:R-:W3:Y:S01]  /*c6d0*/  LDL.LU R222, [R1] ;  /* 0x0000000001de7983 */ /* 0x000ee20000300800 */
[----:B0-----:R-:W-:Y:S01]  /*c6e0*/  F2FP.SATFINITE.E5M2.F32.PACK_AB_MERGE_C R29, RZ, R218, RZ ;  /* 0x000000daff1d723e */ /* 0x001fe200048060ff */
[----:B------:R-:W-:Y:S01]  /*c6f0*/  FMUL R216, R216, UR25 ;  /* 0x00000019d8d87c20 */ /* 0x000fe20008400000 */
[----:B------:R-:W-:Y:S01]  /*c700*/  FMUL R215, R215, UR25 ;  /* 0x00000019d7d77c20 */ /* 0x000fe20008400000 */
[----:B------:R0:W-:Y:S01]  /*c710*/  @!P3 STG.E.U8 desc[UR22][R26.64+0x8], R33 ;  /* 0x000008211a00b986 */ /* 0x0001e2000c101116 */
[C---:B------:R-:W-:Y:S01]  /*c720*/  ISETP.LT.OR P3, PT, R34.reuse, 0x11, !P0 ;  /* 0x000000112200780c */ /* 0x040fe20004761670 */
[----:B------:R-:W-:Y:S01]  /*c730*/  FMUL R213, R213, UR25 ;  /* 0x00000019d5d57c20 */ /* 0x000fe20008400000 */
[----:B------:R-:W-:Y:S01]  /*c740*/  F2FP.SATFINITE.E5M2.F32.PACK_AB_MERGE_C R31, RZ, R216, RZ ;  /* 0x000000d8ff1f723e */ /* 0x000fe200048060ff */
[----:B------:R-:W-:Y:S01]  /*c750*/  @!P4 STG.E.U8 desc[UR22][R26.64+0x9], R219 ;  /* 0x000009db1a00c986 */ /* 0x000fe2000c101116 */
[----:B------:R-:W-:Y:S01]  /*c760*/  ISETP.LT.OR P4, PT, R34, 0x12, !P0 ;  /* 0x000000122200780c */ /* 0x000fe20004781670 */
[----:B------:R-:W-:Y:S01]  /*c770*/  FMUL R214, R214, UR25 ;  /* 0x00000019d6d67c20 */ /* 0x000fe20008400000 */
[----:B------:R-:W-:Y:S01]  /*c780*/  F2FP.SATFINITE.E5M2.F32.PACK_AB_MERGE_C R215, RZ, R215, RZ ;  /* 0x000000d7ffd7723e */ /* 0x000fe200048060ff */
[----:B------:R-:W-:Y:S01]  /*c790*/  @!P6 STG.E.U8 desc[UR22][R24.64+0x11], R217 ;  /* 0x000011d91800e986 */ /* 0x000fe2000c101116 */
[----:B------:R-:W-:Y:S01]  /*c7a0*/  ISETP.LT.OR P6, PT, R34, 0x1a, !P1 ;  /* 0x0000001a2200780c */ /* 0x000fe20004fc1670 */
[----:B------:R-:W-:Y:S01]  /*c7b0*/  FMUL R212, R212, UR25 ;  /* 0x00000019d4d47c20 */ /* 0x000fe20008400000 */
[----:B------:R-:W-:Y:S01]  /*c7c0*/  F2FP.SATFINITE.E5M2.F32.PACK_AB_MERGE_C R213, RZ, R213, RZ ;  /* 0x000000d5ffd5723e */ /* 0x000fe200048060ff */
[----:B------:R1:W-:Y:S01]  /*c7d0*/  @!P5 STG.E.U8 desc[UR22][R24.64+0x10], R29 ;  /* 0x0000101d1800d986 */ /* 0x0003e2000c101116 */
[C---:B------:R-:W-:Y:S01]  /*c7e0*/  ISETP.LT.OR P5, PT, R34.reuse, 0x19, !P1 ;  /* 0x000000192200780c */ /* 0x040fe20004fa1670 */
[----:B------:R-:W-:Y:S01]  /*c7f0*/  FMUL R211, R211, UR25 ;  /* 0x00000019d3d37c20 */ /* 0x000fe20008400000 */
[----:B------:R-:W-:Y:S01]  /*c800*/  FMUL R209, R209, UR25 ;  /* 0x00000019d1d17c20 */ /* 0x000fe20008400000 */
[----:B------:R1:W-:Y:S01]  /*c810*/  @!P3 STG.E.U8 desc[UR22][R26.64+0x10], R31 ;  /* 0x0000101f1a00b986 */ /* 0x0003e2000c101116 */
[----:B------:R-:W-:Y:S01]  /*c820*/  ISETP.LT.OR P3, PT, R34, 0x19, !P0 ;  /* 0x000000192200780c */ /* 0x000fe20004761670 */
[----:B------:R-:W-:Y:S01]  /*c830*/  FMUL R210, R210, UR25 ;  /* 0x00000019d2d27c20 */ /* 0x000fe20008400000 */
[----:B0-----:R-:W-:Y:S01]  /*c840*/  F2FP.SATFINITE.E5M2.F32.PACK_AB_MERGE_C R33, RZ, R212, RZ ;  /* 0x000000d4ff21723e */ /* 0x001fe200048060ff */
[----:B------:R-:W-:Y:S01]  /*c850*/  @!P4 STG.E.U8 desc[UR22][R26.64+0x11], R215 ;  /* 0x000011d71a00c986 */ /* 0x000fe2000c101116 */
[----:B------:R-:W-:Y:S01]  /*c860*/  ISETP.LT.OR P4, PT, R34, 0x1a, !P0 ;  /* 0x0000001a2200780c */ /* 0x000fe20004781670 */
[----:B------:R-:W-:Y:S01]  /*c870*/  FMUL R208, R208, UR25 ;  /* 0x00000019d0d07c20 */ /* 0x000fe20008400000 */
[----:B------:R-:W-:Y:S01]  /*c880*/  F2FP.SATFINITE.E5M2.F32.PACK_AB_MERGE_C R211, RZ, R211, RZ ;  /* 0x000000d3ffd3723e */ /* 0x000fe200048060ff */
[----:B------:R-:W-:Y:S01]  /*c890*/  @!P6 STG.E.U8 desc[UR22][R24.64+0x19], R213 ;  /* 0x000019d51800e986 */ /* 0x000fe2000c101116 */
[----:B------:R-:W-:Y:S01]  /*c8a0*/  ISETP.LT.OR P6, PT, R34, 0x22, !P1 ;  /* 0x000000222200780c */ /* 0x000fe20004fc1670 */
[----:B------:R-:W-:Y:S01]  /*c8b0*/  FMUL R207, R207, UR25 ;  /* 0x00000019cfcf7c20 */ /* 0x000fe20008400000 */
[----:B-1----:R-:W-:Y:S01]  /*c8c0*/  F2FP.SATFINITE.E5M2.F32.PACK_AB_MERGE_C R29, RZ, R214, RZ ;  /* 0x000000d6ff1d723e */ /* 0x002fe200048060ff */
[----:B------:R-:W-:Y:S01]  /*c8d0*/  FMUL R205, R205, UR25 ;  /* 0x00000019cdcd7c20 */ /* 0x000fe20008400000 */
[----:B------:R-:W-:Y:S01]  /*c8e0*/  F2FP.SATFINITE.E5M2.F32.PACK_AB_MERGE_C R209, RZ, R209, RZ ;  /* 0x000000d1ffd1723e */ /* 0x000fe200048060ff */
[----:B------:R-:W-:Y:S01]  /*c8f0*/  FMUL R206, R206, UR25 ;  /* 0x00000019cece7c20 */ /* 0x000fe20008400000 */
[----:B------:R-:W-:Y:S01]  /*c900*/  F2FP.SATFINITE.E5M2.F32.PACK_AB_MERGE_C R31, RZ, R208, RZ ;  /* 0x000000d0ff1f723e */ /* 0x000fe200048060ff */
[----:B------:R0:W-:Y:S01]  /*c910*/  @!P5 STG.E.U8 desc[UR22][R24.64+0x18], R29 ;  /* 0x0000181d1800d986 */ /* 0x0001e2000c101116 */
[----:B------:R-:W-:Y:S01]  /*c920*/  ISETP.LT.OR P5, PT, R34, 0x21, !P1 ;  /* 0x000000212200780c */ /* 0x000fe20004fa1670 */
[----:B------:R-:W-:Y:S01]  /*c930*/  FMUL R204, R204, UR25 ;  /* 0x00000019cccc7c20 */ /* 0x000fe20008400000 */
[----:B------:R-:W-:Y:S01]  /*c940*/  F2FP.SATFINITE.E5M2.F32.PACK_AB_MERGE_C R207, RZ, R207, RZ ;  /* 0x000000cfffcf723e */ /* 0x000fe200048060ff */
[----:B------:R1:W-:Y:S01]  /*c950*/  @!P3 STG.E.U8 desc[UR22][R26.64+0x18], R33 ;  /* 0x000018211a00b986 */ /* 0x0003e2000c101116 */
[C---:B------:R-:W-:Y:S01]  /*c960*/  ISETP.LT.OR P3, PT, R34.reuse, 0x21, !P0 ;  /* 0x000000212200780c */ /* 0x040fe20004761670 */
[----:B------:R-:W-:Y:S01]  /*c970*/  FMUL R203, R203, UR25 ;  /* 0x00000019cbcb7c20 */ /* 0x000fe20008400000 */
[----:B------:R-:W-:Y:S01]  /*c980*/  F2FP.SATFINITE.E5M2.F32.PACK_AB_MERGE_C R205, RZ, R205, RZ ;  /* 0x000000cdffcd723e */ /* 0x000fe200048060ff */
[----:B------:R-:W-:Y:S01]  /*c990*/  @!P4 STG.E.U8 desc[UR22][R26.64+0x19], R211 ;  /* 0x000019d31a00c986 */ /* 0x000fe2000c101116 */
[C---:B------:R-:W-:Y:S01]  /*c9a0*/  ISETP.LT.OR P4, PT, R34.reuse, 0x22, !P0 ;  /* 0x000000222200780c */ /* 0x040fe20004781670 */
[----:B------:R-:W-:Y:S01]  /*c9b0*/  FMUL R201, R201, UR25 ;  /* 0x00000019c9c97c20 */ /* 0x000fe20008400000 */
[----:B------:R-:W-:Y:S01]  /*c9c0*/  F2FP.SATFINITE.E5M2.F32.PACK_AB_MERGE_C R203, RZ, R203, RZ ;  /* 0x000000cbffcb723e */ /* 0x000fe200048060ff */
[----:B------:R-:W-:Y:S01]  /*c9d0*/  @!P6 STG.E.U8 desc[UR22][R24.64+0x21], R209 ;  /* 0x000021d11800e986 */ /* 0x000fe2000c101116 */
[----:B------:R-:W-:Y:S01]  /*c9e0*/  ISETP.LT.OR P6, PT, R34, 0x2a, !P1 ;  /* 0x0000002a2200780c */ /* 0x000fe20004fc1670 */
[----:B------:R-:W-:Y:S01]  /*c9f0*/  FMUL R202, R202, UR25 ;  /* 0x00000019caca7c20 */ /* 0x000fe20008400000 */
[----:B0-----:R-:W-:Y:S01]  /*ca00*/  F2FP.SATFINITE.E5M2.F32.PACK_AB_MERGE_C R29, RZ, R210, RZ ;  /* 0x000000d2ff1d723e */ /* 0x001fe200048060ff */
[----:B------:R-:W-:Y:S01]  /*ca10*/  FMUL R200, R200, UR25 ;  /* 0x00000019c8c87c20 */ /* 0x000fe20008400000 */
[----:B-1----:R-:W-:Y:S01]  /*ca20*/  F2FP.SATFINITE.E5M2.F32.PACK_AB_MERGE_C R33, RZ, R204, RZ ;  /* 0x000000ccff21723e */ /* 0x002fe200048060ff */
[----:B------:R-:W-:Y:S01]  /*ca30*/  FMUL R199, R199, UR25 ;  /* 0x00000019c7c77c20 */ /* 0x000fe20008400000 */
[----:B------:R-:W-:Y:S01]  /*ca40*/  F2FP.SATFINITE.E5M2.F32.PACK_AB_MERGE_C R201, RZ, R201, RZ ;  /* 0x000000c9ffc9723e */ /* 0x000fe200048060ff */
[----:B------:R0:W-:Y:S01]  /*ca50*/  @!P5 STG.E.U8 desc[UR22][R24.64+0x20], R29 ;  /* 0x0000201d1800d986 */ /* 0x0001e2000c101116 */
[C---:B------:R-:W-:Y:S01]  /*ca60*/  ISETP.LT.OR P5, PT, R34.reuse, 0x29, !P1 ;  /* 0x000000292200780c */ /* 0x040fe20004fa1670 */
[----:B------:R-:W-:Y:S01]  /*ca70*/  FMUL R197, R197, UR25 ;  /* 0x00000019c5c57c20 */ /* 0x000fe20008400000 */
[----:B------:R-:W-:Y:S01]  /*ca80*/  F2FP.SATFINITE.E5M2.F32.PACK_AB_MERGE_C R199, RZ, R199, RZ ;  /* 0x000000c7ffc7723e */ /* 0x000fe200048060ff */
[----:B------:R1:W-:Y:S01]  /*ca90*/  @!P3 STG.E.U8 desc[UR22][R26.64+0x20], R31 ;  /* 0x0000201f1a00b986 */ /* 0x0003e2000c101116 */
[----:B------:R-:W-:Y:S01]  /*caa0*/  ISETP.LT.OR P3, PT, R34, 0x29, !P0 ;  /* 0x000000292200780c */ /* 0x000fe20004761670 */
[----:B------:R-:W-:Y:S01]  /*cab0*/  FMUL R198, R198, UR25 ;  /* 0x00000019c6c67c20 */ /* 0x000fe20008400000 */
[----:B------:R-:W-:Y:S01]  /*cac0*/  F2FP.SATFINITE.E5M2.F32.PACK_AB_MERGE_C R197, RZ, R197, RZ ;  /* 0x000000c5ffc5723e */ /* 0x000fe200048060ff */
[----:B------:R-:W-:Y:S01]  /*cad0*/  @!P4 STG.E.U8 desc[UR22][R26.64+0x21], R207 ;  /* 0x000021cf1a00c986 */ /* 0x000fe2000c101116 */
[----:B------:R-:W-:Y:S01]  /*cae0*/  ISETP.LT.OR P4, PT, R34, 0x2a, !P0 ;  /* 0x0000002a2200780c */ /* 0x000fe20004781670 */
[----:B------:R-:W-:Y:S01]  /*caf0*/  FMUL R196, R196, UR25 ;  /* 0x00000019c4c47c20 */ /* 0x000fe20008400000 */
[----:B------:R-:W-:Y:S01]  /*cb00*/  FMUL R195, R195, UR25 ;  /* 0x00000019c3c37c20 */ /* 0x000fe20008400000 */
        /* <DEDUP_REMOVED lines=27> */
[----:B------:R-:W-:Y:S01]  /*ccc0*/  FMUL R186, R186, UR25 ;  /* 0x00000019baba7c20 */ /* 0x000fe20008400000 */
        /* <DEDUP_REMOVED lines=154> */
[----:B-----5:R-:W-:Y:S01]  /*d670*/  FMUL R5, R5, UR25 ;  /* 0x0000001905057c20 */ /* 0x020fe20008400000 */
[----:B0-----:R-:W-:Y:S01]  /*d680*/  F2FP.SATFINITE.E5M2.F32.PACK_AB_MERGE_C R29, RZ, R170, RZ ;  /* 0x000000aaff1d723e */ /* 0x001fe200048060ff */
[----:B------:R-:W-:Y:S01]  /*d690*/  FMUL R0, R0, UR25 ;  /* 0x0000001900007c20 */ /* 0x000fe20008400000 */
[----:B-1----:R-:W-:Y:S01]  /*d6a0*/  F2FP.SATFINITE.E5M2.F32.PACK_AB_MERGE_C R33, RZ, R164, RZ ;  /* 0x000000a4ff21723e */ /* 0x002fe200048060ff */
[----:B------:R-:W-:Y:S01]  /*d6b0*/  FMUL R6, R6, UR25 ;  /* 0x0000001906067c20 */ /* 0x000fe20008400000 */
[----:B------:R-:W-:Y:S01]  /*d6c0*/  F2FP.SATFINITE.E5M2.F32.PACK_AB_MERGE_C R7, RZ, R7, RZ ;  /* 0x00000007ff07723e */ /* 0x000fe200048060ff */
[----:B------:R0:W-:Y:S01]  /*d6d0*/  @!P5 STG.E.U8 desc[UR22][R24.64+0x70], R29 ;  /* 0x0000701d1800d986 */ /* 0x0001e2000c101116 */
[----:B------:R-:W-:Y:S01]  /*d6e0*/  ISETP.LT.OR P5, PT, R34, 0x79, !P1 ;  /* 0x000000792200780c */ /* 0x000fe20004fa1670 */
[----:B------:R-:W-:Y:S01]  /*d6f0*/  FMUL R2, R2, UR25 ;  /* 0x0000001902027c20 */ /* 0x000fe20008400000 */
[----:B------:R-:W-:Y:S01]  /*d700*/  F2FP.SATFINITE.E5M2.F32.PACK_AB_MERGE_C R5, RZ, R5, RZ ;  /* 0x00000005ff05723e */ /* 0x000fe200048060ff */
[----:B------:R1:W-:Y:S01]  /*d710*/  @!P3 STG.E.U8 desc[UR22][R26.64+0x70], R31 ;  /* 0x0000701f1a00b986 */ /* 0x0003e2000c101116 */
[----:B------:R-:W-:Y:S01]  /*d720*/  ISETP.LT.OR P3, PT, R34, 0x79, !P0 ;  /* 0x000000792200780c */ /* 0x000fe20004761670 */
[----:B------:R-:W-:Y:S01]  /*d730*/  FMUL R3, R3, UR25 ;  /* 0x0000001903037c20 */ /* 0x000fe20008400000 */
[----:B------:R-:W-:Y:S01]  /*d740*/  FMUL R4, R4, UR25 ;  /* 0x0000001904047c20 */ /* 0x000fe20008400000 */
[----:B------:R-:W-:Y:S01]  /*d750*/  @!P4 STG.E.U8 desc[UR22][R26.64+0x71], R167 ;  /* 0x000071a71a00c986 */ /* 0x000fe2000c101116 */
[----:B------:R-:W-:-:S03]  /*d760*/  ISETP.LT.OR P4, PT, R34, 0x7a, !P0 ;  /* 0x0000007a2200780c */ /* 0x000fc60004781670 */
[----:B------:R-:W-:Y:S01]  /*d770*/  @!P6 STG.E.U8 desc[UR22][R24.64+0x79], R165 ;  /* 0x000079a51800e986 */ /* 0x000fe2000c101116 */
[----:B------:R-:W-:Y:S02]  /*d780*/  ISETP.LT.OR P6, PT, R34, 0x82, !P1 ;  /* 0x000000822200780c */ /* 0x000fe40004fc1670 */
[----:B0-----:R-:W-:Y:S01]  /*d790*/  F2FP.SATFINITE.E5M2.F32.PACK_AB_MERGE_C R29, RZ, R166, RZ ;  /* 0x000000a6ff1d723e */ /* 0x001fe200048060ff */
[----:B------:R-:W4:Y:S01]  /*d7a0*/  LDL.LU R220, [R1+0x14] ;  /* 0x0000140001dc7983 */ /* 0x000f220000300800 */
[----:B-1----:R-:W-:-:S03]  /*d7b0*/  F2FP.SATFINITE.E5M2.F32.PACK_AB_MERGE_C R31, RZ, R160, RZ ;  /* 0x000000a0ff1f723e */ /* 0x002fc600048060ff */
[----:B------:R0:W-:Y:S01]  /*d7c0*/  @!P5 STG.E.U8 desc[UR22][R24.64+0x78], R29 ;  /* 0x0000781d1800d986 */ /* 0x0001e2000c101116 */
[----:B------:R-:W-:-:S03]  /*d7d0*/  ISETP.LT.OR P5, PT, R34, 0x81, !P1 ;  /* 0x000000812200780c */ /* 0x000fc60004fa1670 */
[----:B------:R1:W-:Y:S01]  /*d7e0*/  @!P3 STG.E.U8 desc[UR22][R26.64+0x78], R33 ;  /* 0x000078211a00b986 */ /* 0x0003e2000c101116 */
[----:B------:R-:W-:-:S03]  /*d7f0*/  ISETP.LT.OR P3, PT, R34, 0x81, !P0 ;  /* 0x000000812200780c */ /* 0x000fc60004761670 */
        /* <DEDUP_REMOVED lines=26> */
[----:B0-----:R-:W-:Y:S02]  /*d9a0*/  F2FP.SATFINITE.E5M2.F32.PACK_AB_MERGE_C R29, RZ, R154, RZ ;  /* 0x0000009aff1d723e */ /* 0x001fe400048060ff */
[----:B-1----:R-:W-:-:S03]  /*d9b0*/  F2FP.SATFINITE.E5M2.F32.PACK_AB_MERGE_C R33, RZ, R20, RZ ;  /* 0x00000014ff21723e */ /* 0x002fc600048060ff */
[----:B------:R0:W-:Y:S01]  /*d9c0*/  @!P5 STG.E.U8 desc[UR22][R24.64+0x90], R29 ;  /* 0x0000901d1800d986 */ /* 0x0001e2000c101116 */
[----:B------:R-:W-:-:S03]  /*d9d0*/  ISETP.LT.OR P5, PT, R34, 0x99, !P1 ;  /* 0x000000992200780c */ /* 0x000fc60004fa1670 */
[----:B------:R-:W-:Y:S01]  /*d9e0*/  @!P3 STG.E.U8 desc[UR22][R26.64+0x90], R31 ;  /* 0x0000901f1a00b986 */ /* 0x000fe2000c101116 */
[----:B------:R-:W-:-:S03]  /*d9f0*/  ISETP.LT.OR P3, PT, R34, 0x99, !P0 ;  /* 0x000000992200780c */ /* 0x000fc60004761670 */
[----:B------:R1:W-:Y:S01]  /*da00*/  @!P4 STG.E.U8 desc[UR22][R26.64+0x91], R23 ;  /* 0x000091171a00c986 */ /* 0x0003e2000c101116 */
[----:B------:R-:W-:-:S03]  /*da10*/  ISETP.LT.OR P4, PT, R34, 0x9a, !P0 ;  /* 0x0000009a2200780c */ /* 0x000fc60004781670 */
[----:B------:R2:W-:Y:S01]  /*da20*/  @!P6 STG.E.U8 desc[UR22][R24.64+0x99], R21 ;  /* 0x000099151800e986 */ /* 0x0005e2000c101116 */
[----:B------:R-:W-:Y:S02]  /*da30*/  ISETP.LT.OR P6, PT, R34, 0xa2, !P1 ;  /* 0x000000a22200780c */ /* 0x000fe40004fc1670 */
[----:B0-----:R-:W-:-:S05]  /*da40*/  F2FP.SATFINITE.E5M2.F32.PACK_AB_MERGE_C R29, RZ, R22, RZ ;  /* 0x00000016ff1d723e */ /* 0x001fca00048060ff */
[----:B------:R-:W-:Y:S01]  /*da50*/  @!P5 STG.E.U8 desc[UR22][R24.64+0x98], R29 ;  /* 0x0000981d1800d986 */ /* 0x000fe2000c101116 */
[C---:B------:R-:W-:Y:S02]  /*da60*/  ISETP.LT.OR P5, PT, R34.reuse, 0xa1, !P1 ;  /* 0x000000a12200780c */ /* 0x040fe40004fa1670 */
[----:B-1----:R-:W-:Y:S01]  /*da70*/  F2FP.SATFINITE.E5M2.F32.PACK_AB_MERGE_C R23, RZ, R18, RZ ;  /* 0x00000012ff17723e */ /* 0x002fe200048060ff */
[----:B------:R-:W-:Y:S01]  /*da80*/  @!P3 STG.E.U8 desc[UR22][R26.64+0x98], R33 ;  /* 0x000098211a00b986 */ /* 0x000fe2000c101116 */
[C---:B------:R-:W-:Y:S02]  /*da90*/  ISETP.LT.OR P3, PT, R34.reuse, 0xa1, !P0 ;  /* 0x000000a12200780c */ /* 0x040fe40004761670 */
[----:B--2---:R-:W-:Y:S01]  /*daa0*/  F2FP.SATFINITE.E5M2.F32.PACK_AB_MERGE_C R21, RZ, R16, RZ ;  /* 0x00000010ff15723e */ /* 0x004fe200048060ff */
[----:B------:R0:W-:Y:S01]  /*dab0*/  @!P4 STG.E.U8 desc[UR22][R26.64+0x99], R19 ;  /* 0x000099131a00c986 */ /* 0x0001e2000c101116 */
[----:B------:R-:W-:-:S03]  /*dac0*/  ISETP.LT.OR P4, PT, R34, 0xa2, !P0 ;  /* 0x000000a22200780c */ /* 0x000fc60004781670 */
[----:B------:R1:W-:Y:S01]  /*dad0*/  @!P6 STG.E.U8 desc[UR22][R24.64+0xa1], R17 ;  /* 0x0000a1111800e986 */ /* 0x0003e2000c101116 */
[----:B------:R-:W-:-:S03]  /*dae0*/  ISETP.LT.OR P6, PT, R34, 0xaa, !P1 ;  /* 0x000000aa2200780c */ /* 0x000fc60004fc1670 */
[----:B------:R-:W-:Y:S01]  /*daf0*/  @!P5 STG.E.U8 desc[UR22][R24.64+0xa0], R23 ;  /* 0x0000a0171800d986 */ /* 0x000fe2000c101116 */
[----:B------:R-:W-:-:S03]  /*db00*/  ISETP.LT.OR P5, PT, R34, 0xa9, !P1 ;  /* 0x000000a92200780c */ /* 0x000fc60004fa1670 */
[----:B------:R-:W-:Y:S01]  /*db10*/  @!P3 STG.E.U8 desc[UR22][R26.64+0xa0], R21 ;  /* 0x0000a0151a00b986 */ /* 0x000fe2000c101116 */
[C---:B------:R-:W-:Y:S02]  /*db20*/  ISETP.LT.OR P3, PT, R34.reuse, 0xa9, !P0 ;  /* 0x000000a92200780c */ /* 0x040fe40004761670 */
[----:B0-----:R-:W-:Y:S01]  /*db30*/  F2FP.SATFINITE.E5M2.F32.PACK_AB_MERGE_C R19, RZ, R14, RZ ;  /* 0x0000000eff13723e */ /* 0x001fe200048060ff */
[----:B------:R0:W-:Y:S01]  /*db40*/  @!P4 STG.E.U8 desc[UR22][R26.64+0xa1], R15 ;  /* 0x0000a10f1a00c986 */ /* 0x0001e2000c101116 */
[C---:B------:R-:W-:Y:S02]  /*db50*/  ISETP.LT.OR P4, PT, R34.reuse, 0xaa, !P0 ;  /* 0x000000aa2200780c */ /* 0x040fe40004781670 */
[----:B-1----:R-:W-:Y:S01]  /*db60*/  F2FP.SATFINITE.E5M2.F32.PACK_AB_MERGE_C R17, RZ, R12, RZ ;  /* 0x0000000cff11723e */ /* 0x002fe200048060ff */
        /* <DEDUP_REMOVED lines=15> */
[----:B0-----:R-:W-:Y:S02]  /*dc60*/  F2FP.SATFINITE.E5M2.F32.PACK_AB_MERGE_C R11, RZ, R6, RZ ;  /* 0x00000006ff0b723e */ /* 0x001fe400048060ff */
[C---:B------:R-:W-:Y:S01]  /*dc70*/  ISETP.LT.OR P3, PT, R34.reuse, 0xb9, !P0 ;  /* 0x000000b92200780c */ /* 0x040fe20004761670 */
[----:B------:R0:W-:Y:S01]  /*dc80*/  @!P4 STG.E.U8 desc[UR22][R26.64+0xb1], R7 ;  /* 0x0000b1071a00c986 */ /* 0x0001e2000c101116 */
[----:B-1----:R-:W-:Y:S02]  /*dc90*/  F2FP.SATFINITE.E5M2.F32.PACK_AB_MERGE_C R9, RZ, R4, RZ ;  /* 0x00000004ff09723e */ /* 0x002fe400048060ff */
[C---:B------:R-:W-:Y:S01]  /*dca0*/  ISETP.LT.OR P4, PT, R34.reuse, 0xba, !P0 ;  /* 0x000000ba2200780c */ /* 0x040fe20004781670 */
[----:B------:R1:W-:Y:S04]  /*dcb0*/  @!P6 STG.E.U8 desc[UR22][R24.64+0xb9], R5 ;  /* 0x0000b9051800e986 */ /* 0x0003e8000c101116 */
[----:B------:R2:W-:Y:S01]  /*dcc0*/  @!P5 STG.E.U8 desc[UR22][R24.64+0xb8], R11 ;  /* 0x0000b80b1800d986 */ /* 0x0005e2000c101116 */
[----:B------:R-:W-:Y:S01]  /*dcd0*/  FMUL R4, R227, UR25 ;  /* 0x00000019e3047c20 */ /* 0x000fe20008400000 */
[----:B------:R-:W-:-:S02]  /*dce0*/  ISETP.LT.OR P5, PT, R34, 0xc1, !P1 ;  /* 0x000000c12200780c */ /* 0x000fc40004fa1670 */
[----:B0-----:R-:W-:Y:S02]  /*dcf0*/  F2FP.SATFINITE.E5M2.F32.PACK_AB_MERGE_C R7, RZ, R3, RZ ;  /* 0x00000003ff07723e */ /* 0x001fe400048060ff */
[----:B-1----:R-:W-:Y:S01]  /*dd00*/  F2FP.SATFINITE.E5M2.F32.PACK_AB_MERGE_C R5, RZ, R0, RZ ;  /* 0x00000000ff05723e */ /* 0x002fe200048060ff */
[----:B---3--:R-:W-:Y:S01]  /*dd10*/  FMUL R0, R222, UR25 ;  /* 0x00000019de007c20 */ /* 0x008fe20008400000 */
[----:B------:R-:W-:Y:S01]  /*dd20*/  ISETP.LT.OR P6, PT, R34, 0xc2, !P1 ;  /* 0x000000c22200780c */ /* 0x000fe20004fc1670 */
[----:B------:R-:W3:Y:S01]  /*dd30*/  LDL.LU R222, [R1+0x20] ;  /* 0x0000200001de7983 */ /* 0x000ee20000300800 */
[----:B--2---:R-:W-:Y:S02]  /*dd40*/  F2FP.SATFINITE.E5M2.F32.PACK_AB_MERGE_C R11, RZ, R2, RZ ;  /* 0x00000002ff0b723e */ /* 0x004fe400048060ff */
[----:B------:R-:W-:Y:S01]  /*dd50*/  F2FP.SATFINITE.E5M2.F32.PACK_AB_MERGE_C R13, RZ, R0, RZ ;  /* 0x00000000ff0d723e */ /* 0x000fe200048060ff */
[----:B----4-:R-:W-:Y:S01]  /*dd60*/  FMUL R0, R224, UR25 ;  /* 0x00000019e0007c20 */ /* 0x010fe20008400000 */
[----:B------:R-:W-:Y:S01]  /*dd70*/  FMUL R2, R225, UR25 ;  /* 0x00000019e1027c20 */ /* 0x000fe20008400000 */
[----:B------:R-:W2:Y:S04]  /*dd80*/  LDL.LU R224, [R1+0x24] ;  /* 0x0000240001e07983 */ /* 0x000ea80000300800 */
[----:B------:R-:W4:Y:S01]  /*dd90*/  LDL.LU R225, [R1+0x28] ;  /* 0x0000280001e17983 */ /* 0x000f220000300800 */
[----:B------:R-:W-:-:S03]  /*dda0*/  FMUL R3, R226, UR25 ;  /* 0x00000019e2037c20 */ /* 0x000fc60008400000 */
[----:B------:R-:W4:Y:S04]  /*ddb0*/  LDL.LU R226, [R1+0x2c] ;  /* 0x00002c0001e27983 */ /* 0x000f280000300800 */
[----:B------:R-:W4:Y:S04]  /*ddc0*/  LDL.LU R227, [R1+0x30] ;  /* 0x0000300001e37983 */ /* 0x000f280000300800 */
[----:B------:R-:W-:Y:S01]  /*ddd0*/  @!P3 STG.E.U8 desc[UR22][R26.64+0xb8], R9 ;  /* 0x0000b8091a00b986 */ /* 0x000fe2000c101116 */
[----:B------:R-:W-:-:S03]  /*dde0*/  ISETP.LT.OR P3, PT, R34, 0xc1, !P0 ;  /* 0x000000c12200780c */ /* 0x000fc60004761670 */
[----:B------:R0:W-:Y:S01]  /*ddf0*/  @!P4 STG.E.U8 desc[UR22][R26.64+0xb9], R7 ;  /* 0x0000b9071a00c986 */ /* 0x0001e2000c101116 */
[----:B------:R-:W-:-:S03]  /*de00*/  ISETP.LT.OR P4, PT, R34, 0xc2, !P0 ;  /* 0x000000c22200780c */ /* 0x000fc60004781670 */
[----:B------:R-:W-:Y:S01]  /*de10*/  @!P5 STG.E.U8 desc[UR22][R24.64+0xc0], R11 ;  /* 0x0000c00b1800d986 */ /* 0x000fe2000c101116 */
[----:B------:R-:W-:-:S03]  /*de20*/  ISETP.LT.OR P5, PT, R34, 0xc9, !P1 ;  /* 0x000000c92200780c */ /* 0x000fc60004fa1670 */
[----:B------:R1:W-:Y:S01]  /*de30*/  @!P6 STG.E.U8 desc[UR22][R24.64+0xc1], R5 ;  /* 0x0000c1051800e986 */ /* 0x0003e2000c101116 */
[----:B0-----:R-:W-:-:S03]  /*de40*/  F2FP.SATFINITE.E5M2.F32.PACK_AB_MERGE_C R7, RZ, R0, RZ ;  /* 0x00000000ff07723e */ /* 0x001fc600048060ff */
[----:B------:R-:W-:Y:S01]  /*de50*/  @!P3 STG.E.U8 desc[UR22][R26.64+0xc0], R13 ;  /* 0x0000c00d1a00b986 */ /* 0x000fe2000c101116 */
[C---:B------:R-:W-:Y:S02]  /*de60*/  ISETP.LT.OR P6, PT, R34.reuse, 0xca, !P1 ;  /* 0x000000ca2200780c */ /* 0x040fe40004fc1670 */
[----:B-1----:R-:W-:Y:S01]  /*de70*/  F2FP.SATFINITE.E5M2.F32.PACK_AB_MERGE_C R5, RZ, R2, RZ ;  /* 0x00000002ff05723e */ /* 0x002fe200048060ff */
[----:B------:R0:W-:Y:S01]  /*de80*/  @!P4 STG.E.U8 desc[UR22][R26.64+0xc1], R7 ;  /* 0x0000c1071a00c986 */ /* 0x0001e2000c101116 */
[C---:B------:R-:W-:Y:S02]  /*de90*/  ISETP.LT.OR P3, PT, R34.reuse, 0xc9, !P0 ;  /* 0x000000c92200780c */ /* 0x040fe40004761670 */
[C---:B------:R-:W-:Y:S01]  /*dea0*/  ISETP.LT.OR P4, PT, R34.reuse, 0xca, !P0 ;  /* 0x000000ca2200780c */ /* 0x040fe20004781670 */
[----:B------:R1:W-:Y:S01]  /*deb0*/  @!P5 STG.E.U8 desc[UR22][R24.64+0xc8], R5 ;  /* 0x0000c8051800d986 */ /* 0x0003e2000c101116 */
[----:B------:R-:W-:Y:S02]  /*dec0*/  ISETP.LT.OR P5, PT, R34, 0xd1, !P1 ;  /* 0x000000d12200780c */ /* 0x000fe40004fa1670 */
[----:B------:R-:W-:-:S02]  /*ded0*/  F2FP.SATFINITE.E5M2.F32.PACK_AB_MERGE_C R9, RZ, R3, RZ ;  /* 0x00000003ff09723e */ /* 0x000fc400048060ff */
[----:B------:R-:W-:-:S03]  /*dee0*/  F2FP.SATFINITE.E5M2.F32.PACK_AB_MERGE_C R11, RZ, R4, RZ ;  /* 0x00000004ff0b723e */ /* 0x000fc600048060ff */
[----:B------:R1:W-:Y:S04]  /*def0*/  @!P6 STG.E.U8 desc[UR22][R24.64+0xc9], R9 ;  /* 0x0000c9091800e986 */ /* 0x0003e8000c101116 */
[----:B------:R-:W-:Y:S01]  /*df00*/  @!P3 STG.E.U8 desc[UR22][R26.64+0xc8], R11 ;  /* 0x0000c80b1a00b986 */ /* 0x000fe2000c101116 */
[----:B------:R-:W-:-:S03]  /*df10*/  FMUL R0, R220, UR25 ;  /* 0x00000019dc007c20 */ /* 0x000fc60008400000 */
[----:B------:R-:W4:Y:S02]  /*df20*/  LDL.LU R220, [R1+0x34] ;  /* 0x0000340001dc7983 */ /* 0x000f240000300800 */
[----:B0-----:R-:W-:Y:S01]  /*df30*/  F2FP.SATFINITE.E5M2.F32.PACK_AB_MERGE_C R7, RZ, R0, RZ ;  /* 0x00000000ff07723e */ /* 0x001fe200048060ff */
[----:B------:R-:W-:Y:S02]  /*df40*/  FMUL R2, R221, UR25 ;  /* 0x00000019dd027c20 */ /* 0x000fe40008400000 */
[----:B------:R-:W4:Y:S03]  /*df50*/  LDL.LU R221, [R1+0x38] ;  /* 0x0000380001dd7983 */ /* 0x000f260000300800 */
[----:B-1----:R-:W-:Y:S01]  /*df60*/  F2FP.SATFINITE.E5M2.F32.PACK_AB_MERGE_C R5, RZ, R2, RZ ;  /* 0x00000002ff05723e */ /* 0x002fe200048060ff */
[----:B------:R-:W-:Y:S04]  /*df70*/  @!P4 STG.E.U8 desc[UR22][R26.64+0xc9], R7 ;  /* 0x0000c9071a00c986 */ /* 0x000fe8000c101116 */
[----:B------:R0:W-:Y:S01]  /*df80*/  @!P5 STG.E.U8 desc[UR22][R24.64+0xd0], R5 ;  /* 0x0000d0051800d986 */ /* 0x0001e2000c101116 */
[----:B------:R-:W-:-:S03]  /*df90*/  FMUL R3, R223, UR25 ;  /* 0x00000019df037c20 */ /* 0x000fc60008400000 */
[----:B------:R-:W4:Y:S02]  /*dfa0*/  LDL.LU R223, [R1+0x3c] ;  /* 0x00003c0001df7983 */ /* 0x000f240000300800 */
[----:B------:R-:W-:Y:S01]  /*dfb0*/  F2FP.SATFINITE.E5M2.F32.PACK_AB_MERGE_C R9, RZ, R3, RZ ;  /* 0x00000003ff09723e */ /* 0x000fe200048060ff */
[----:B---3--:R-:W-:Y:S02]  /*dfc0*/  FMUL R0, R222, UR25 ;  /* 0x00000019de007c20 */ /* 0x008fe40008400000 */
[----:B------:R-:W3:Y:S03]  /*dfd0*/  LDL.LU R222, [R1+0x40] ;  /* 0x0000400001de7983 */ /* 0x000ee60000300800 */
[----:B------:R-:W-:Y:S01]  /*dfe0*/  F2FP.SATFINITE.E5M2.F32.PACK_AB_MERGE_C R13, RZ, R0, RZ ;  /* 0x00000000ff0d723e */ /* 0x000fe200048060ff */
[----:B--2---:R-:W-:Y:S02]  /*dff0*/  FMUL R2, R224, UR25 ;  /* 0x00000019e0027c20 */ /* 0x004fe40008400000 */
[----:B------:R-:W2:Y:S01]  /*e000*/  LDL.LU R224, [R1+0x44] ;  /* 0x0000440001e07983 */ /* 0x000ea20000300800 */
[----:B----4-:R-:W-:-:S03]  /*e010*/  FMUL R0, R225, UR25 ;  /* 0x00000019e1007c20 */ /* 0x010fc60008400000 */
[----:B------:R-:W4:Y:S01]  /*e020*/  LDL.LU R225, [R1+0x48] ;  /* 0x0000480001e17983 */ /* 0x000f220000300800 */
[----:B------:R-:W-:Y:S01]  /*e030*/  FMUL R3, R226, UR25 ;  /* 0x00000019e2037c20 */ /* 0x000fe20008400000 */
[----:B0-----:R-:W-:Y:S02]  /*e040*/  F2FP.SATFINITE.E5M2.F32.PACK_AB_MERGE_C R5, RZ, R0, RZ ;  /* 0x00000000ff05723e */ /* 0x001fe400048060ff */
[----:B------:R-:W4:Y:S01]  /*e050*/  LDL.LU R226, [R1+0x4c] ;  /* 0x00004c0001e27983 */ /* 0x000f220000300800 */
[----:B------:R-:W-:-:S03]  /*e060*/  FMUL R0, R227, UR25 ;  /* 0x00000019e3007c20 */ /* 0x000fc60008400000 */
[----:B------:R-:W4:Y:S01]  /*e070*/  LDL.LU R227, [R1+0x50] ;  /* 0x0000500001e37983 */ /* 0x000f220000300800 */
[C---:B------:R-:W-:Y:S02]  /*e080*/  ISETP.LT.OR P6, PT, R34.reuse, 0xd2, !P1 ;  /* 0x000000d22200780c */ /* 0x040fe40004fc1670 */
[C---:B------:R-:W-:Y:S01]  /*e090*/  ISETP.LT.OR P4, PT, R34.reuse, 0xd2, !P0 ;  /* 0x000000d22200780c */ /* 0x040fe20004781670 */
[----:B------:R-:W4:Y:S01]  /*e0a0*/  LDL.LU R218, [R1+0x54] ;  /* 0x0000540001da7983 */ /* 0x000f220000300800 */
[C---:B------:R-:W-:Y:S02]  /*e0b0*/  ISETP.LT.OR P3, PT, R34.reuse, 0xd1, !P0 ;  /* 0x000000d12200780c */ /* 0x040fe40004761670 */
[----:B------:R-:W-:Y:S02]  /*e0c0*/  ISETP.LT.OR P5, PT, R34, 0xd9, !P1 ;  /* 0x000000d92200780c */ /* 0x000fe40004fa1670 */
[----:B------:R-:W-:Y:S02]  /*e0d0*/  F2FP.SATFINITE.E5M2.F32.PACK_AB_MERGE_C R7, RZ, R2, RZ ;  /* 0x00000002ff07723e */ /* 0x000fe400048060ff */
[----:B------:R-:W-:-:S03]  /*e0e0*/  F2FP.SATFINITE.E5M2.F32.PACK_AB_MERGE_C R11, RZ, R0, RZ ;  /* 0x00000000ff0b723e */ /* 0x000fc600048060ff */
[----:B------:R0:W-:Y:S01]  /*e0f0*/  @!P6 STG.E.U8 desc[UR22][R24.64+0xd1], R9 ;  /* 0x0000d1091800e986 */ /* 0x0001e2000c101116 */
[----:B------:R-:W-:-:S03]  /*e100*/  ISETP.LT.OR P6, PT, R34, 0xda, !P1 ;  /* 0x000000da2200780c */ /* 0x000fc60004fc1670 */
[----:B------:R-:W-:Y:S01]  /*e110*/  @!P4 STG.E.U8 desc[UR22][R26.64+0xd1], R7 ;  /* 0x0000d1071a00c986 */ /* 0x000fe2000c101116 */
[----:B------:R-:W-:-:S03]  /*e120*/  ISETP.LT.OR P4, PT, R34, 0xda, !P0 ;  /* 0x000000da2200780c */ /* 0x000fc60004781670 */
[----:B------:R-:W-:Y:S01]  /*e130*/  @!P3 STG.E.U8 desc[UR22][R26.64+0xd0], R13 ;  /* 0x0000d00d1a00b986 */ /* 0x000fe2000c101116 */
[----:B0-----:R-:W-:-:S03]  /*e140*/  F2FP.SATFINITE.E5M2.F32.PACK_AB_MERGE_C R9, RZ, R3, RZ ;  /* 0x00000003ff09723e */ /* 0x001fc600048060ff */
[----:B------:R0:W-:Y:S04]  /*e150*/  @!P5 STG.E.U8 desc[UR22][R24.64+0xd8], R5 ;  /* 0x0000d8051800d986 */ /* 0x0001e8000c101116 */
[----:B------:R1:W-:Y:S01]  /*e160*/  @!P6 STG.E.U8 desc[UR22][R24.64+0xd9], R9 ;  /* 0x0000d9091800e986 */ /* 0x0003e2000c101116 */
[----:B------:R-:W-:-:S03]  /*e170*/  FMUL R0, R220, UR25 ;  /* 0x00000019dc007c20 */ /* 0x000fc60008400000 */
[----:B------:R-:W4:Y:S02]  /*e180*/  LDL.LU R220, [R1+0x58] ;  /* 0x0000580001dc7983 */ /* 0x000f240000300800 */
[----:B0-----:R-:W-:Y:S01]  /*e190*/  F2FP.SATFINITE.E5M2.F32.PACK_AB_MERGE_C R5, RZ, R0, RZ ;  /* 0x00000000ff05723e */ /* 0x001fe200048060ff */
[----:B------:R-:W-:Y:S02]  /*e1a0*/  FMUL R2, R221, UR25 ;  /* 0x00000019dd027c20 */ /* 0x000fe40008400000 */
[----:B------:R-:W4:Y:S03]  /*e1b0*/  LDL.LU R221, [R1+0x5c] ;  /* 0x00005c0001dd7983 */ /* 0x000f260000300800 */
[----:B------:R-:W-:Y:S01]  /*e1c0*/  F2FP.SATFINITE.E5M2.F32.PACK_AB_MERGE_C R7, RZ, R2, RZ ;  /* 0x00000002ff07723e */ /* 0x000fe200048060ff */
[----:B------:R0:W-:Y:S01]  /*e1d0*/  @!P4 STG.E.U8 desc[UR22][R26.64+0xd9], R5 ;  /* 0x0000d9051a00c986 */ /* 0x0001e2000c101116 */
[----:B------:R-:W-:-:S03]  /*e1e0*/  FMUL R3, R223, UR25 ;  /* 0x00000019df037c20 */ /* 0x000fc60008400000 */
[----:B------:R-:W4:Y:S02]  /*e1f0*/  LDL.LU R223, [R1+0x60] ;  /* 0x0000600001df7983 */ /* 0x000f240000300800 */
[----:B-1----:R-:W-:Y:S01]  /*e200*/  F2FP.SATFINITE.E5M2.F32.PACK_AB_MERGE_C R9, RZ, R3, RZ ;  /* 0x00000003ff09723e */ /* 0x002fe200048060ff */
[----:B---3--:R-:W-:Y:S02]  /*e210*/  FMUL R4, R222, UR25 ;  /* 0x00000019de047c20 */ /* 0x008fe40008400000 */
[----:B------:R-:W3:Y:S01]  /*e220*/  LDL.LU R222, [R1+0x64] ;  /* 0x0000640001de7983 */ /* 0x000ee20000300800 */
[----:B--2---:R-:W-:-:S03]  /*e230*/  FMUL R0, R224, UR25 ;  /* 0x00000019e0007c20 */ /* 0x004fc60008400000 */
[----:B------:R-:W2:Y:S01]  /*e240*/  LDL.LU R224, [R1+0x68] ;  /* 0x0000680001e07983 */ /* 0x000ea20000300800 */
[----:B----4-:R-:W-:Y:S01]  /*e250*/  FMUL R2, R225, UR25 ;  /* 0x00000019e1027c20 */ /* 0x010fe20008400000 */
[----:B0-----:R-:W-:Y:S02]  /*e260*/  F2FP.SATFINITE.E5M2.F32.PACK_AB_MERGE_C R5, RZ, R0, RZ ;  /* 0x00000000ff05723e */ /* 0x001fe400048060ff */
[----:B------:R-:W4:Y:S01]  /*e270*/  LDL.LU R225, [R1+0x6c] ;  /* 0x00006c0001e17983 */ /* 0x000f220000300800 */
[----:B------:R-:W-:-:S03]  /*e280*/  FMUL R3, R226, UR25 ;  /* 0x00000019e2037c20 */ /* 0x000fc60008400000 */
[----:B------:R-:W4:Y:S01]  /*e290*/  LDL.LU R226, [R1+0x70] ;  /* 0x0000700001e27983 */ /* 0x000f220000300800 */
[----:B------:R-:W-:-:S03]  /*e2a0*/  FMUL R0, R227, UR25 ;  /* 0x00000019e3007c20 */ /* 0x000fc60008400000 */
[----:B------:R-:W4:Y:S01]  /*e2b0*/  LDL.LU R227, [R1+0x74] ;  /* 0x0000740001e37983 */ /* 0x000f220000300800 */
[C---:B------:R-:W-:Y:S02]  /*e2c0*/  ISETP.LT.OR P3, PT, R34.reuse, 0xd9, !P0 ;  /* 0x000000d92200780c */ /* 0x040fe40004761670 */
[C---:B------:R-:W-:Y:S02]  /*e2d0*/  ISETP.LT.OR P5, PT, R34.reuse, 0xe1, !P1 ;  /* 0x000000e12200780c */ /* 0x040fe40004fa1670 */
[C---:B------:R-:W-:Y:S02]  /*e2e0*/  ISETP.LT.OR P6, PT, R34.reuse, 0xe2, !P1 ;  /* 0x000000e22200780c */ /* 0x040fe40004fc1670 */
[----:B------:R-:W-:-:S07]  /*e2f0*/  ISETP.LT.OR P4, PT, R34, 0xe2, !P0 ;  /* 0x000000e22200780c */ /* 0x000fce0004781670 */
[----:B------:R-:W-:Y:S01]  /*e300*/  @!P3 STG.E.U8 desc[UR22][R26.64+0xd8], R11 ;  /* 0x0000d80b1a00b986 */ /* 0x000fe2000c101116 */
[----:B------:R-:W-:-:S03]  /*e310*/  ISETP.LT.OR P3, PT, R34, 0xe1, !P0 ;  /* 0x000000e12200780c */ /* 0x000fc60004761670 */
[----:B------:R0:W-:Y:S01]  /*e320*/  @!P5 STG.E.U8 desc[UR22][R24.64+0xe0], R7 ;  /* 0x0000e0071800d986 */ /* 0x0001e2000c101116 */
[----:B------:R-:W-:-:S03]  /*e330*/  ISETP.LT.OR P5, PT, R34, 0xe9, !P1 ;  /* 0x000000e92200780c */ /* 0x000fc60004fa1670 */
[----:B------:R1:W-:Y:S01]  /*e340*/  @!P6 STG.E.U8 desc[UR22][R24.64+0xe1], R9 ;  /* 0x0000e1091800e986 */ /* 0x0003e2000c101116 */
[----:B------:R-:W-:Y:S02]  /*e350*/  ISETP.LT.OR P6, PT, R34, 0xea, !P1 ;  /* 0x000000ea2200780c */ /* 0x000fe40004fc1670 */
[----:B------:R-:W-:Y:S01]  /*e360*/  F2FP.SATFINITE.E5M2.F32.PACK_AB_MERGE_C R13, RZ, R4, RZ ;  /* 0x00000004ff0d723e */ /* 0x000fe200048060ff */
[----:B------:R1:W-:Y:S01]  /*e370*/  @!P4 STG.E.U8 desc[UR22][R26.64+0xe1], R5 ;  /* 0x0000e1051a00c986 */ /* 0x0003e2000c101116 */
[----:B0-----:R-:W-:-:S03]  /*e380*/  F2FP.SATFINITE.E5M2.F32.PACK_AB_MERGE_C R7, RZ, R2, RZ ;  /* 0x00000002ff07723e */ /* 0x001fc600048060ff */
[----:B------:R-:W-:Y:S01]  /*e390*/  @!P3 STG.E.U8 desc[UR22][R26.64+0xe0], R13 ;  /* 0x0000e00d1a00b986 */ /* 0x000fe2000c101116 */
[----:B-1----:R-:W-:-:S03]  /*e3a0*/  F2FP.SATFINITE.E5M2.F32.PACK_AB_MERGE_C R9, RZ, R3, RZ ;  /* 0x00000003ff09723e */ /* 0x002fc600048060ff */
[----:B------:R0:W-:Y:S01]  /*e3b0*/  @!P5 STG.E.U8 desc[UR22][R24.64+0xe8], R7 ;  /* 0x0000e8071800d986 */ /* 0x0001e2000c101116 */
[C---:B------:R-:W-:Y:S02]  /*e3c0*/  ISETP.LT.OR P3, PT, R34.reuse, 0xe9, !P0 ;  /* 0x000000e92200780c */ /* 0x040fe40004761670 */
[C---:B------:R-:W-:Y:S01]  /*e3d0*/  ISETP.LT.OR P4, PT, R34.reuse, 0xea, !P0 ;  /* 0x000000ea2200780c */ /* 0x040fe20004781670 */
[----:B------:R1:W-:Y:S01]  /*e3e0*/  @!P6 STG.E.U8 desc[UR22][R24.64+0xe9], R9 ;  /* 0x0000e9091800e986 */ /* 0x0003e2000c101116 */
[----:B------:R-:W-:Y:S01]  /*e3f0*/  ISETP.LT.OR P5, PT, R34, 0xf1, !P1 ;  /* 0x000000f12200780c */ /* 0x000fe20004fa1670 */
[----:B------:R-:W-:Y:S01]  /*e400*/  FMUL R2, R218, UR25 ;  /* 0x00000019da027c20 */ /* 0x000fe20008400000 */
[----:B------:R-:W-:Y:S02]  /*e410*/  ISETP.LT.OR P6, PT, R34, 0xf2, !P1 ;  /* 0x000000f22200780c */ /* 0x000fe40004fc1670 */
[----:B------:R-:W-:Y:S02]  /*e420*/  F2FP.SATFINITE.E5M2.F32.PACK_AB_MERGE_C R11, RZ, R0, RZ ;  /* 0x00000000ff0b723e */ /* 0x000fe400048060ff */
[----:B------:R-:W-:-:S03]  /*e430*/  F2FP.SATFINITE.E5M2.F32.PACK_AB_MERGE_C R5, RZ, R2, RZ ;  /* 0x00000002ff05723e */ /* 0x000fc600048060ff */
[----:B------:R-:W-:Y:S01]  /*e440*/  @!P3 STG.E.U8 desc[UR22][R26.64+0xe8], R11 ;  /* 0x0000e80b1a00b986 */ /* 0x000fe2000c101116 */
[----:B------:R-:W-:-:S03]  /*e450*/  ISETP.LT.OR P3, PT, R34, 0xf1, !P0 ;  /* 0x000000f12200780c */ /* 0x000fc60004761670 */
[----:B------:R-:W-:Y:S01]  /*e460*/  @!P4 STG.E.U8 desc[UR22][R26.64+0xe9], R5 ;  /* 0x0000e9051a00c986 */ /* 0x000fe2000c101116 */
[C---:B------:R-:W-:Y:S02]  /*e470*/  ISETP.LT.OR P4, PT, R34.reuse, 0xf9, !P1 ;  /* 0x000000f92200780c */ /* 0x040fe40004f81670 */
[----:B------:R-:W-:Y:S01]  /*e480*/  ISETP.LT.OR P1, PT, R34, 0xfa, !P1 ;  /* 0x000000fa2200780c */ /* 0x000fe20004f21670 */
[----:B------:R-:W-:-:S05]  /*e490*/  FMUL R0, R220, UR25 ;  /* 0x00000019dc007c20 */ /* 0x000fca0008400000 */
[----:B0-----:R-:W-:-:S05]  /*e4a0*/  F2FP.SATFINITE.E5M2.F32.PACK_AB_MERGE_C R7, RZ, R0, RZ ;  /* 0x00000000ff07723e */ /* 0x001fca00048060ff */
[----:B------:R0:W-:Y:S01]  /*e4b0*/  @!P5 STG.E.U8 desc[UR22][R24.64+0xf0], R7 ;  /* 0x0000f0071800d986 */ /* 0x0001e2000c101116 */
[----:B------:R-:W-:-:S05]  /*e4c0*/  FMUL R3, R221, UR25 ;  /* 0x00000019dd037c20 */ /* 0x000fca0008400000 */
[----:B-1----:R-:W-:Y:S02]  /*e4d0*/  F2FP.SATFINITE.E5M2.F32.PACK_AB_MERGE_C R9, RZ, R3, RZ ;  /* 0x00000003ff09723e */ /* 0x002fe400048060ff */
[----:B------:R-:W-:-:S03]  /*e4e0*/  ISETP.LT.OR P5, PT, R34, 0xf2, !P0 ;  /* 0x000000f22200780c */ /* 0x000fc600047a1670 */
[----:B------:R1:W-:Y:S01]  /*e4f0*/  @!P6 STG.E.U8 desc[UR22][R24.64+0xf1], R9 ;  /* 0x0000f1091800e986 */ /* 0x0003e2000c101116 */
[C---:B------:R-:W-:Y:S02]  /*e500*/  ISETP.LT.OR P6, PT, R34.reuse, 0xf9, !P0 ;  /* 0x000000f92200780c */ /* 0x040fe400047c1670 */
[----:B------:R-:W-:Y:S01]  /*e510*/  ISETP.LT.OR P0, PT, R34, 0xfa, !P0 ;  /* 0x000000fa2200780c */ /* 0x000fe20004701670 */
[----:B------:R-:W-:-:S05]  /*e520*/  FMUL R0, R223, UR25 ;  /* 0x00000019df007c20 */ /* 0x000fca0008400000 */
[----:B------:R-:W-:-:S05]  /*e530*/  F2FP.SATFINITE.E5M2.F32.PACK_AB_MERGE_C R13, RZ, R0, RZ ;  /* 0x00000000ff0d723e */ /* 0x000fca00048060ff */
[----:B------:R0:W-:Y:S01]  /*e540*/  @!P3 STG.E.U8 desc[UR22][R26.64+0xf0], R13 ;  /* 0x0000f00d1a00b986 */ /* 0x0001e2000c101116 */
[----:B---3--:R-:W-:Y:S01]  /*e550*/  FMUL R0, R222, UR25 ;  /* 0x00000019de007c20 */ /* 0x008fe20008400000 */
[----:B--2---:R-:W-:Y:S01]  /*e560*/  FMUL R2, R224, UR25 ;  /* 0x00000019e0027c20 */ /* 0x004fe20008400000 */
[----:B----4-:R-:W-:-:S03]  /*e570*/  FMUL R3, R225, UR25 ;  /* 0x00000019e1037c20 */ /* 0x010fc60008400000 */
[----:B0-----:R-:W-:Y:S01]  /*e580*/  F2FP.SATFINITE.E5M2.F32.PACK_AB_MERGE_C R7, RZ, R0, RZ ;  /* 0x00000000ff07723e */ /* 0x001fe200048060ff */
[----:B------:R-:W-:Y:S01]  /*e590*/  FMUL R4, R226, UR25 ;  /* 0x00000019e2047c20 */ /* 0x000fe20008400000 */
[----:B------:R-:W-:Y:S01]  /*e5a0*/  FMUL R5, R227, UR25 ;  /* 0x00000019e3057c20 */ /* 0x000fe20008400000 */
[----:B-1----:R-:W-:Y:S02]  /*e5b0*/  F2FP.SATFINITE.E5M2.F32.PACK_AB_MERGE_C R9, RZ, R2, RZ ;  /* 0x00000002ff09723e */ /* 0x002fe400048060ff */
[----:B------:R-:W-:Y:S02]  /*e5c0*/  F2FP.SATFINITE.E5M2.F32.PACK_AB_MERGE_C R3, RZ, R3, RZ ;  /* 0x00000003ff03723e */ /* 0x000fe400048060ff */
[----:B------:R-:W-:Y:S02]  /*e5d0*/  F2FP.SATFINITE.E5M2.F32.PACK_AB_MERGE_C R11, RZ, R4, RZ ;  /* 0x00000004ff0b723e */ /* 0x000fe400048060ff */
[----:B------:R-:W-:Y:S01]  /*e5e0*/  F2FP.SATFINITE.E5M2.F32.PACK_AB_MERGE_C R5, RZ, R5, RZ ;  /* 0x00000005ff05723e */ /* 0x000fe200048060ff */
[----:B------:R0:W-:Y:S04]  /*e5f0*/  @!P5 STG.E.U8 desc[UR22][R26.64+0xf1], R7 ;  /* 0x0000f1071a00d986 */ /* 0x0001e8000c101116 */
[----:B------:R0:W-:Y:S04]  /*e600*/  @!P4 STG.E.U8 desc[UR22][R24.64+0xf8], R9 ;  /* 0x0000f8091800c986 */ /* 0x0001e8000c101116 */
[----:B------:R0:W-:Y:S04]  /*e610*/  @!P1 STG.E.U8 desc[UR22][R24.64+0xf9], R3 ;  /* 0x0000f90318009986 */ /* 0x0001e8000c101116 */
[----:B------:R0:W-:Y:S04]  /*e620*/  @!P6 STG.E.U8 desc[UR22][R26.64+0xf8], R11 ;  /* 0x0000f80b1a00e986 */ /* 0x0001e8000c101116 */
[----:B------:R0:W-:Y:S02]  /*e630*/  @!P0 STG.E.U8 desc[UR22][R26.64+0xf9], R5 ;  /* 0x0000f9051a008986 */ /* 0x0001e4000c101116 */
.L_x_293:
[----:B------:R-:W-:Y:S05]  /*e640*/  BSYNC B0 ;  /* 0x0000000000007941 */ /* 0x000fea0003800000 */
.L_x_35:
[----:B------:R-:W2:Y:S01]  /*e650*/  LDL.LU R22, [R1+0x7c] ;  /* 0x00007c0001167983 */ /* 0x000ea20000300800 */
[----:B0-----:R-:W-:Y:S01]  /*e660*/  IMAD.U32 R3, RZ, RZ, UR18 ;  /* 0x00000012ff037e24 */ /* 0x001fe2000f8e00ff */
[----:B------:R-:W-:Y:S02]  /*e670*/  ULDC.64 UR6, c[0x0][0x650] ;  /* 0x0001940000067ab9 */ /* 0x000fe40000000a00 */
[----:B------:R-:W3:Y:S01]  /*e680*/  LDL.LU R19, [R1+0x80] ;  /* 0x0000800001137983 */ /* 0x000ee20000300800 */
[----:B-----5:R-:W-:Y:S01]  /*e690*/  IMAD.U32 R0, RZ, RZ, UR20 ;  /* 0x00000014ff007e24 */ /* 0x020fe2000f8e00ff */
[----:B------:R0:W-:Y:S01]  /*e6a0*/  SYNCS.ARRIVE.TRANS64.A1T0 RZ, [R3+UR29], RZ ;  /* 0x000000ff03ff79a7 */ /* 0x0001e2000810001d */
[----:B------:R-:W-:Y:S02]  /*e6b0*/  IMAD.U32 R2, RZ, RZ, UR20 ;  /* 0x00000014ff027e24 */ /* 0x000fe4000f8e00ff */
[----:B------:R-:W-:Y:S02]  /*e6c0*/  IMAD.MOV.U32 R4, RZ, RZ, -0x1 ;  /* 0xffffffffff047424 */ /* 0x000fe400078e00ff */
[----:B0-----:R-:W-:Y:S01]  /*e6d0*/  IMAD.U32 R3, RZ, RZ, UR15 ;  /* 0x0000000fff037e24 */ /* 0x001fe2000f8e00ff */
[----:B---3--:R-:W-:-:S02]  /*e6e0*/  LEA R19, P0, R0, R19, 0x1 ;  /* 0x0000001300137211 */ /* 0x008fc400078008ff */
[----:B------:R-:W-:Y:S02]  /*e6f0*/  PRMT R0, RZ, 0x7610, R0 ;  /* 0x00007610ff007816 */ /* 0x000fe40000000000 */
[----:B--2---:R-:W-:Y:S01]  /*e700*/  LEA.HI.X R22, R2, R22, R3, 0x1, P0 ;  /* 0x0000001602167211 */ /* 0x004fe200000f0c03 */
[----:B------:R-:W-:Y:S01]  /*e710*/  IMAD.MOV.U32 R2, RZ, RZ, -0x1 ;  /* 0xffffffffff027424 */ /* 0x000fe200078e00ff */
[----:B------:R0:W-:Y:S01]  /*e720*/  STL [R1+0x80], R19 ;  /* 0x0000801301007387 */ /* 0x0001e20000100800 */
[----:B------:R-:W-:Y:S01]  /*e730*/  IMAD.MOV.U32 R3, RZ, RZ, -0x1 ;  /* 0xffffffffff037424 */ /* 0x000fe200078e00ff */
[----:B------:R-:W-:Y:S02]  /*e740*/  ISETP.GE.U32.AND P0, PT, R19, UR6, PT ;  /* 0x0000000613007c0c */ /* 0x000fe4000bf06070 */
[----:B------:R0:W-:Y:S02]  /*e750*/  STL [R1+0x7c], R22 ;  /* 0x00007c1601007387 */ /* 0x0001e40000100800 */
[----:B------:R-:W-:-:S02]  /*e760*/  ISETP.GE.U32.AND.EX P0, PT, R22, UR7, PT, P0 ;  /* 0x0000000716007c0c */ /* 0x000fc4000bf06100 */
[----:B------:R0:W-:Y:S04]  /*e770*/  STL [R1+0x84], R4 ;  /* 0x0000840401007387 */ /* 0x0001e80000100800 */
[----:B------:R0:W-:Y:S04]  /*e780*/  STL [R1+0x78], R2 ;  /* 0x0000780201007387 */ /* 0x0001e80000100800 */
[----:B------:R0:W-:Y:S03]  /*e790*/  STL [R1+0x88], R3 ;  /* 0x0000880301007387 */ /* 0x0001e60000100800 */
[----:B------:R-:W-:Y:S05]  /*e7a0*/  @P0 BRA `(.L_x_294) ;  /* 0x0000000400740947 */ /* 0x000fea0003800000 */
[----:B------:R-:W2:Y:S01]  /*e7b0*/  S2R R14, SR_CTAID.X ;  /* 0x00000000000e7919 */ /* 0x000ea20000002500 */
[----:B------:R-:W3:Y:S01]  /*e7c0*/  LDC.64 R8, c[0x0][0x628] ;  /* 0x00018a00ff087b82 */ /* 0x000ee20000000a00 */
[----:B------:R-:W-:Y:S01]  /*e7d0*/  ULDC UR6, c[0x0][0x150] ;  /* 0x0000540000067ab9 */ /* 0x000fe20000000800 */
[----:B------:R-:W-:Y:S01]  /*e7e0*/  IMAD.MOV.U32 R6, RZ, RZ, R19 ;  /* 0x000000ffff067224 */ /* 0x000fe200078e0013 */
[----:B------:R-:W0:Y:S01]  /*e7f0*/  S2R R16, SR_CTAID.Y ;  /* 0x0000000000107919 */ /* 0x000e220000002600 */
[----:B------:R-:W-:-:S04]  /*e800*/  IMAD.MOV.U32 R7, RZ, RZ, R22 ;  /* 0x000000ffff077224 */ /* 0x000fc800078e0016 */
[----:B------:R-:W0:Y:S08]  /*e810*/  LDC R17, c[0x0][0x144] ;  /* 0x00005100ff117b82 */ /* 0x000e300000000800 */
[----:B------:R-:W0:Y:S08]  /*e820*/  LDC R10, c[0x0][0x630] ;  /* 0x00018c00ff0a7b82 */ /* 0x000e300000000800 */
[----:B------:R-:W0:Y:S01]  /*e830*/  LDC.64 R12, c[0x0][0x620] ;  /* 0x00018800ff0c7b82 */ /* 0x000e220000000a00 */
[----:B---3--:R-:W-:-:S04]  /*e840*/  ISETP.NE.U32.AND P0, PT, R8, RZ, PT ;  /* 0x000000ff0800720c */ /* 0x008fc80003f05070 */
[----:B------:R-:W-:Y:S02]  /*e850*/  ISETP.NE.AND.EX P0, PT, R9, RZ, PT, P0 ;  /* 0x000000ff0900720c */ /* 0x000fe40003f05300 */
[----:B--2---:R-:W-:-:S05]  /*e860*/  I2FP.F32.U32 R0, R14 ;  /* 0x0000000e00007245 */ /* 0x004fca0000201000 */
[----:B------:R-:W-:-:S04]  /*e870*/  FMUL R0, R0, UR6 ;  /* 0x0000000600007c20 */ /* 0x000fc80008400000 */
[----:B------:R2:W3:Y:S02]  /*e880*/  F2I.U32.TRUNC.NTZ R15, R0 ;  /* 0x00000000000f7305 */ /* 0x0004e4000020f000 */
[----:B------:R-:W-:Y:S05]  /*e890*/  @!P0 BRA `(.L_x_295) ;  /* 0x0000000000288947 */ /* 0x000fea0003800000 */
[----:B--2---:R-:W2:Y:S02]  /*e8a0*/  LDC R0, c[0x0][0x634] ;  /* 0x00018d00ff007b82 */ /* 0x004ea40000000800 */
[----:B--2---:R-:W-:-:S05]  /*e8b0*/  IADD3 R7, P0, R19, R0, RZ ;  /* 0x0000000013077210 */ /* 0x004fca0007f1e0ff */
[----:B------:R-:W-:-:S04]  /*e8c0*/  IMAD.X R11, RZ, RZ, R22, P0 ;  /* 0x000000ffff0b7224 */ /* 0x000fc800000e0616 */
[----:B0-----:R-:W-:-:S04]  /*e8d0*/  IMAD.WIDE.U32 R2, R11, R8, RZ ;  /* 0x000000080b027225 */ /* 0x001fc800078e00ff */
[----:B------:R-:W-:-:S04]  /*e8e0*/  IMAD.WIDE.U32 R4, P0, R7, R9, R2 ;  /* 0x0000000907047225 */ /* 0x000fc80007800002 */
[----:B------:R-:W-:-:S04]  /*e8f0*/  IMAD.WIDE.U32 R2, R7, R8, RZ ;  /* 0x0000000807027225 */ /* 0x000fc800078e00ff */
[----:B------:R-:W-:Y:S01]  /*e900*/  IMAD.X R7, RZ, RZ, RZ, P0 ;  /* 0x000000ffff077224 */ /* 0x000fe200000e06ff */
[----:B------:R-:W-:Y:S01]  /*e910*/  IADD3 RZ, P0, R3, R4, RZ ;  /* 0x0000000403ff7210 */ /* 0x000fe20007f1e0ff */
[----:B------:R-:W-:-:S04]  /*e920*/  IMAD.MOV.U32 R6, RZ, RZ, R5 ;  /* 0x000000ffff067224 */ /* 0x000fc800078e0005 */
[----:B------:R-:W-:-:S08]  /*e930*/  IMAD.WIDE.U32.X R6, R11, R9, R6, P0 ;  /* 0x000000090b067225 */ /* 0x000fd000000e0406 */
.L_x_295:
[-CC-:B0-----:R-:W-:Y:S01]  /*e940*/  SHF.R.U64 R11, R6, R10.reuse, R7.reuse ;  /* 0x0000000a060b7219 */ /* 0x181fe20000001207 */
[----:B------:R-:W0:Y:S01]  /*e950*/  LDC.64 R20, c[0x0][0x640] ;  /* 0x00019000ff147b82 */ /* 0x000e220000000a00 */
[----:B--2---:R-:W-:Y:S01]  /*e960*/  SHF.R.U32.HI R0, RZ, R10, R7 ;  /* 0x0000000aff007219 */ /* 0x004fe20000011607 */
[----:B------:R-:W-:Y:S01]  /*e970*/  IMAD.MOV.U32 R2, RZ, RZ, R19 ;  /* 0x000000ffff027224 */ /* 0x000fe200078e0013 */
[----:B------:R-:W-:Y:S01]  /*e980*/  IADD3 R5, P0, RZ, -R11, RZ ;  /* 0x8000000bff057210 */ /* 0x000fe20007f1e0ff */
[----:B---3--:R-:W-:Y:S01]  /*e990*/  IMAD.MOV R15, RZ, RZ, -R15 ;  /* 0x000000ffff0f7224 */ /* 0x008fe200078e0a0f */
[----:B------:R-:W-:Y:S01]  /*e9a0*/  ULDC UR6, c[0x0][0x154] ;  /* 0x0000550000067ab9 */ /* 0x000fe20000000800 */
[----:B------:R-:W-:Y:S02]  /*e9b0*/  IMAD.MOV.U32 R7, RZ, RZ, 0x1 ;  /* 0x00000001ff077424 */ /* 0x000fe400078e00ff */
[----:B------:R-:W2:Y:S01]  /*e9c0*/  LDC R4, c[0x0][0x618] ;  /* 0x00018600ff047b82 */ /* 0x000ea20000000800 */
[----:B------:R-:W-:-:S02]  /*e9d0*/  IMAD.X R3, RZ, RZ, ~R0, P0 ;  /* 0x000000ffff037224 */ /* 0x000fc400000e0e00 */
[----:B------:R-:W-:Y:S02]  /*e9e0*/  IMAD R17, R17, R15, R14 ;  /* 0x0000000f11117224 */ /* 0x000fe400078e020e */
[-C--:B------:R-:W-:Y:S02]  /*e9f0*/  IMAD R0, R3, R12.reuse, RZ ;  /* 0x0000000c03007224 */ /* 0x080fe400078e02ff */
[----:B------:R-:W-:Y:S01]  /*ea00*/  IMAD.MOV.U32 R3, RZ, RZ, R22 ;  /* 0x000000ffff037224 */ /* 0x000fe200078e0016 */
[----:B------:R-:W3:Y:S01]  /*ea10*/  LDC R6, c[0x0][0x608] ;  /* 0x00018200ff067b82 */ /* 0x000ee20000000800 */
[----:B------:R-:W-:-:S04]  /*ea20*/  IMAD.WIDE.U32 R2, R5, R12, R2 ;  /* 0x0000000c05027225 */ /* 0x000fc800078e0002 */
[----:B------:R-:W-:-:S03]  /*ea30*/  IMAD R5, R5, R13, R0 ;  /* 0x0000000d05057224 */ /* 0x000fc600078e0200 */
[----:B------:R-:W5:Y:S01]  /*ea40*/  LDC R18, c[0x0][0x658] ;  /* 0x00019600ff127b82 */ /* 0x000f620000000800 */
[----:B------:R-:W-:Y:S01]  /*ea50*/  I2FP.F32.U32 R0, R16 ;  /* 0x0000001000007245 */ /* 0x000fe20000201000 */
[----:B------:R-:W-:Y:S01]  /*ea60*/  IMAD.IADD R3, R3, 0x1, R5 ;  /* 0x0000000103037824 */ /* 0x000fe200078e0205 */
[----:B0-----:R-:W-:Y:S01]  /*ea70*/  ISETP.NE.U32.AND P0, PT, R20, RZ, PT ;  /* 0x000000ff1400720c */ /* 0x001fe20003f05070 */
[----:B------:R-:W-:Y:S02]  /*ea80*/  IMAD.MOV.U32 R5, RZ, RZ, -0x1 ;  /* 0xffffffffff057424 */ /* 0x000fe400078e00ff */
[----:B------:R-:W-:Y:S02]  /*ea90*/  FMUL R0, R0, UR6 ;  /* 0x0000000600007c20 */ /* 0x000fe40008400000 */
[----:B------:R-:W0:Y:S01]  /*eaa0*/  LDC R15, c[0x0][0x148] ;  /* 0x00005200ff0f7b82 */ /* 0x000e220000000800 */
[----:B--2---:R-:W-:Y:S01]  /*eab0*/  SHF.R.U64 R10, R2, R4, R3 ;  /* 0x00000004020a7219 */ /* 0x004fe20000001203 */
[----:B------:R2:W0:Y:S01]  /*eac0*/  F2I.U32.TRUNC.NTZ R13, R0 ;  /* 0x00000000000d7305 */ /* 0x000422000020f000 */
[----:B------:R-:W-:-:S02]  /*ead0*/  ISETP.NE.AND.EX P0, PT, R21, RZ, PT, P0 ;  /* 0x000000ff1500720c */ /* 0x000fc40003f05300 */
[----:B------:R-:W-:-:S03]  /*eae0*/  SHF.R.U32.HI R3, RZ, R4, R3 ;  /* 0x00000004ff037219 */ /* 0x000fc60000011603 */
[----:B------:R-:W0:Y:S01]  /*eaf0*/  LDC R14, c[0x0][0x600] ;  /* 0x00018000ff0e7b82 */ /* 0x000e220000000800 */
[-CC-:B---3--:R-:W-:Y:S02]  /*eb00*/  SHF.R.U64 R8, R10, R6.reuse, R3.reuse ;  /* 0x000000060a087219 */ /* 0x188fe40000001203 */
[----:B------:R-:W-:-:S05]  /*eb10*/  SHF.R.U32.HI R3, RZ, R6, R3 ;  /* 0x00000006ff037219 */ /* 0x000fca0000011603 */
[----:B------:R-:W3:Y:S01]  /*eb20*/  LDC R22, c[0x0][0x648] ;  /* 0x00019200ff167b82 */ /* 0x000ee20000000800 */
[-CC-:B-----5:R-:W-:Y:S02]  /*eb30*/  SHF.R.U64 R12, R8, R18.reuse, R3.reuse ;  /* 0x00000012080c7219 */ /* 0x1a0fe40000001203 */
[-C--:B------:R-:W-:Y:S02]  /*eb40*/  SHF.L.U32 R5, R5, R18.reuse, RZ ;  /* 0x0000001205057219 */ /* 0x080fe400000006ff */
[-C--:B------:R-:W-:Y:S01]  /*eb50*/  SHF.R.U32.HI R3, RZ, R18.reuse, R3 ;  /* 0x00000012ff037219 */ /* 0x080fe20000011603 */
[----:B------:R-:W-:Y:S01]  /*eb60*/  IMAD.MOV.U32 R2, RZ, RZ, R12 ;  /* 0x000000ffff027224 */ /* 0x000fe200078e000c */
[----:B------:R-:W-:Y:S01]  /*eb70*/  SHF.L.U32 R18, R7, R18, RZ ;  /* 0x0000001207127219 */ /* 0x000fe200000006ff */
[----:B------:R-:W0:Y:S01]  /*eb80*/  LDC R23, c[0x0][0x638] ;  /* 0x00018e00ff177b82 */ /* 0x000e220000000800 */
[----:B------:R-:W-:-:S07]  /*eb90*/  LOP3.LUT R19, RZ, R5, RZ, 0x33, !PT ;  /* 0x00000005ff137212 */ /* 0x000fce00078e33ff */
[----:B------:R-:W0:Y:S01]  /*eba0*/  LDC R24, c[0x0][0x610] ;  /* 0x00018400ff187b82 */ /* 0x000e220000000800 */
[----:B--2---:R-:W-:Y:S05]  /*ebb0*/  @!P0 BRA `(.L_x_296) ;  /* 0x0000000000288947 */ /* 0x004fea0003800000 */
[----:B------:R-:W2:Y:S02]  /*ebc0*/  LDC R7, c[0x0][0x64c] ;  /* 0x00019300ff077b82 */ /* 0x000ea40000000800 */
[----:B--2---:R-:W-:-:S05]  /*ebd0*/  IADD3 R7, P0, R12, R7, RZ ;  /* 0x000000070c077210 */ /* 0x004fca0007f1e0ff */
        /* <DEDUP_REMOVED lines=8> */
.L_x_296:
[----:B---3--:R-:W-:Y:S01]  /*ec60*/  SHF.R.U64 R0, R2, R22, R3 ;  /* 0x0000001602007219 */ /* 0x008fe20000001203 */
[----:B0-----:R-:W-:Y:S01]  /*ec70*/  VIADD R7, R14, 0xffffffff ;  /* 0xffffffff0e077836 */ /* 0x001fe20000000000 */
[----:B------:R-:W-:Y:S01]  /*ec80*/  LOP3.LUT R5, R8, R19, RZ, 0xc0, !PT ;  /* 0x0000001308057212 */ /* 0x000fe200078ec0ff */
[----:B------:R-:W-:Y:S02]  /*ec90*/  IMAD.MOV R13, RZ, RZ, -R13 ;  /* 0x000000ffff0d7224 */ /* 0x000fe400078e0a0d */
[----:B------:R-:W-:Y:S02]  /*eca0*/  IMAD.MOV R3, RZ, RZ, -R0 ;  /* 0x000000ffff037224 */ /* 0x000fe400078e0a00 */
[----:B------:R-:W-:Y:S01]  /*ecb0*/  IMAD R2, R18, R0, R5 ;  /* 0x0000000012027224 */ /* 0x000fe200078e0205 */
[----:B------:R-:W-:Y:S01]  /*ecc0*/  LOP3.LUT R5, R10, R7, RZ, 0xc0, !PT ;  /* 0x000000070a057212 */ /* 0x000fe200078ec0ff */
[----:B------:R-:W-:Y:S02]  /*ecd0*/  @P2 IMAD R17, R15, R13, R16 ;  /* 0x0000000d0f112224 */ /* 0x000fe400078e0210 */
[----:B------:R-:W-:-:S02]  /*ece0*/  IMAD R0, R3, R23, R12 ;  /* 0x0000001703007224 */ /* 0x000fc400078e020c */
[----:B------:R-:W-:Y:S02]  /*ecf0*/  IMAD.MOV.U32 R4, RZ, RZ, 0x1 ;  /* 0x00000001ff047424 */ /* 0x000fe400078e00ff */
[----:B------:R-:W-:Y:S02]  /*ed00*/  IMAD R2, R2, R24, R17 ;  /* 0x0000001802027224 */ /* 0x000fe400078e0211 */
[----:B------:R-:W-:Y:S01]  /*ed10*/  IMAD R3, R0, R14, R5 ;  /* 0x0000000e00037224 */ /* 0x000fe200078e0205 */
[----:B------:R-:W-:-:S04]  /*ed20*/  PRMT R0, R4, 0x7610, R0 ;  /* 0x0000761004007816 */ /* 0x000fc80000000000 */
[----:B------:R-:W-:Y:S02]  /*ed30*/  SEL R4, R3, R2, !P2 ;  /* 0x0000000203047207 */ /* 0x000fe40005000000 */
[----:B------:R-:W-:-:S03]  /*ed40*/  SEL R2, R2, R3, !P2 ;  /* 0x0000000302027207 */ /* 0x000fc60005000000 */
[----:B------:R2:W-:Y:S04]  /*ed50*/  STL [R1+0x88], R4 ;  /* 0x0000880401007387 */ /* 0x0005e80000100800 */
[----:B------:R2:W-:Y:S04]  /*ed60*/  STL [R1+0x78], R11 ;  /* 0x0000780b01007387 */ /* 0x0005e80000100800 */
[----:B------:R2:W-:Y:S02]  /*ed70*/  STL [R1+0x84], R2 ;  /* 0x0000840201007387 */ /* 0x0005e40000100800 */
.L_x_294:
[----:B------:R-:W-:Y:S01]  /*ed80*/  LOP3.LUT P0, RZ, R0, 0xff, RZ, 0xc0, !PT ;  /* 0x000000ff00ff7812 */ /* 0x000fe2000780c0ff */
[----:B------:R-:W-:-:S12]  /*ed90*/  ULOP3.LUT UR30, UR30, 0x1, URZ, 0x3c, !UPT ;  /* 0x000000011e1e7892 */ /* 0x000fd8000f8e3c3f */
[----:B------:R-:W-:Y:S05]  /*eda0*/  @P0 BRA `(.L_x_297) ;  /* 0xffffff2800000947 */ /* 0x000fea000383ffff */
[----:B------:R-:W-:Y:S05]  /*edb0*/  EXIT ;  /* 0x000000000000794d */ /* 0x000fea0003800000 */
.L_x_13:
[----:B------:R-:W-:-:S08]  /*edc0*/  ISETP.NE.AND P0, PT, RZ, UR6, PT ;  /* 0x00000006ff007c0c */ /* 0x000fd0000bf05270 */
[----:B012---:R-:W0:-:S00]  /*edd0*/  USETMAXREG.DEALLOC.CTAPOOL 0x28 ;  /* 0x00000028000079c8 */ /* 0x007e0000080e0500 */
[----:B------:R-:W-:Y:S05]  /*ede0*/  @P0 EXIT ;  /* 0x000000000000094d */ /* 0x000fea0003800000 */
[----:B0-----:R-:W-:Y:S01]  /*edf0*/  LOP3.LUT P0, RZ, R0, 0xff, RZ, 0xc0, !PT ;  /* 0x000000ff00ff7812 */ /* 0x001fe2000780c0ff */
[----:B------:R-:W-:Y:S02]  /*ee00*/  IMAD.MOV.U32 R0, RZ, RZ, 0x1 ;  /* 0x00000001ff007424 */ /* 0x000fe400078e00ff */
[----:B------:R-:W-:-:S10]  /*ee10*/  IMAD.MOV.U32 R8, RZ, RZ, RZ ;  /* 0x000000ffff087224 */ /* 0x000fd400078e00ff */
[----:B------:R-:W-:Y:S05]  /*ee20*/  @!P0 BRA `(.L_x_298) ;  /* 0x0000000c00488947 */ /* 0x000fea0003800000 */
[----:B------:R-:W-:Y:S01]  /*ee30*/  LOP3.LUT P0, RZ, R2, 0x1f, RZ, 0xc0, !PT ;  /* 0x0000001f02ff7812 */ /* 0x000fe2000780c0ff */
[----:B------:R-:W-:Y:S01]  /*ee40*/  ULDC UR5, c[0x0][0x658] ;  /* 0x0001960000057ab9 */ /* 0x000fe20000000800 */
[----:B------:R-:W-:Y:S01]  /*ee50*/  UMOV UR6, 0xffffffff ;  /* 0xffffffff00067882 */ /* 0x000fe20000000000 */
[----:B------:R-:W-:Y:S01]  /*ee60*/  BSSY B0, `(.L_x_298) ;  /* 0x00000ce000007945 */ /* 0x000fe20003800000 */
[----:B------:R-:W-:Y:S01]  /*ee70*/  USHF.L.U32 UR6, UR6, UR5, URZ ;  /* 0x0000000506067299 */ /* 0x000fe2000800063f */
[C---:B------:R-:W-:Y:S01]  /*ee80*/  ISETP.NE.AND P3, PT, R3.reuse, RZ, PT ;  /* 0x000000ff0300720c */ /* 0x040fe20003f65270 */
[----:B------:R-:W-:Y:S01]  /*ee90*/  IMAD.MOV.U32 R9, RZ, RZ, 0x1 ;  /* 0x00000001ff097424 */ /* 0x000fe200078e00ff */
[----:B------:R-:W-:Y:S01]  /*eea0*/  ISETP.NE.OR P0, PT, R3, RZ, !P0 ;  /* 0x000000ff0300720c */ /* 0x000fe20004705670 */
[----:B------:R-:W-:Y:S01]  /*eeb0*/  IMAD.MOV.U32 R0, RZ, RZ, 0x1 ;  /* 0x00000001ff007424 */ /* 0x000fe200078e00ff */
[----:B------:R-:W-:Y:S01]  /*eec0*/  ULDC UR4, c[0x0][0x600] ;  /* 0x0001800000047ab9 */ /* 0x000fe20000000800 */
[----:B------:R-:W-:Y:S01]  /*eed0*/  IMAD.MOV.U32 R8, RZ, RZ, RZ ;  /* 0x000000ffff087224 */ /* 0x000fe200078e00ff */
[----:B------:R-:W-:Y:S01]  /*eee0*/  UMOV UR7, 0x1 ;  /* 0x0000000100077882 */ /* 0x000fe20000000000 */
[----:B------:R-:W-:-:S02]  /*eef0*/  UIADD3 UR26, UR14, 0x1, URZ ;  /* 0x000000010e1a7890 */ /* 0x000fc4000fffe03f */
[----:B------:R-:W-:Y:S02]  /*ef00*/  ULOP3.LUT UR27, UR13, 0x2, URZ, 0xfc, !UPT ;  /* 0x000000020d1b7892 */ /* 0x000fe4000f8efc3f */
[----:B------:R-:W-:Y:S02]  /*ef10*/  UIADD3 UR18, UR4, -0x1, URZ ;  /* 0xffffffff04127890 */ /* 0x000fe4000fffe03f */
[----:B------:R-:W-:Y:S02]  /*ef20*/  USHF.L.U32 UR22, UR7, UR5, URZ ;  /* 0x0000000507167299 */ /* 0x000fe4000800063f */
[----:B------:R-:W-:Y:S01]  /*ef30*/  ULOP3.LUT UR19, URZ, UR6, URZ, 0x33, !UPT ;  /* 0x000000063f137292 */ /* 0x000fe2000f8e333f */
[----:B------:R-:W-:-:S11]  /*ef40*/  ULDC.64 UR24, c[0x0][0x198] ;  /* 0x0000660000187ab9 */ /* 0x000fd60000000a00 */
.L_x_310:
[----:B------:R-:W-:-:S03]  /*ef50*/  UMOV UR4, 0xffffffff ;  /* 0xffffffff00047882 */ /* 0x000fc60000000000 */
[----:B01----:R-:W-:Y:S05]  /*ef60*/  BRA.DIV UR4, `(.L_x_299) ;  /* 0x0000001204907947 */ /* 0x003fea000b800000 */
[----:B------:R-:W-:-:S13]  /*ef70*/  ELECT P1, URZ, PT ;  /* 0x00000000003f782f */ /* 0x000fda0003820000 */
.L_x_326:
[----:B------:R-:W0:Y:S01]  /*ef80*/  LDC R2, c[0x0][0x28c] ;  /* 0x0000a300ff027b82 */ /* 0x000e220000000800 */
[----:B------:R-:W-:Y:S01]  /*ef90*/  BSSY B1, `(.L_x_300) ;  /* 0x000003b000017945 */ /* 0x000fe20003800000 */
[----:B0-----:R-:W-:-:S13]  /*efa0*/  ISETP.LT.OR P1, PT, R2, 0x1, !P1 ;  /* 0x000000010200780c */ /* 0x001fda0004f21670 */
[----:B------:R-:W-:Y:S05]  /*efb0*/  @P1 BRA `(.L_x_301) ;  /* 0x0000000000e01947 */ /* 0x000fea0003800000 */
[----:B------:R-:W2:Y:S04]  /*efc0*/  LDL.LU R4, [R1+0x88] ;  /* 0x0000880001047983 */ /* 0x000ea80000300800 */
[----:B------:R-:W3:Y:S01]  /*efd0*/  LDL.LU R3, [R1+0x84] ;  /* 0x0000840001037983 */ /* 0x000ee20000300800 */
[----:B------:R-:W-:Y:S02]  /*efe0*/  IMAD.MOV.U32 R12, RZ, RZ, RZ ;  /* 0x000000ffff0c7224 */ /* 0x000fe400078e00ff */
[----:B------:R-:W-:Y:S02]  /*eff0*/  IMAD.U32 R13, RZ, RZ, UR26 ;  /* 0x0000001aff0d7e24 */ /* 0x000fe4000f8e00ff */
[----:B------:R-:W-:Y:S02]  /*f000*/  IMAD.MOV.U32 R2, RZ, RZ, R0 ;  /* 0x000000ffff027224 */ /* 0x000fe400078e0000 */
[----:B--2---:R-:W-:-:S02]  /*f010*/  IMAD.SHL.U32 R6, R4, 0x100, RZ ;  /* 0x0000010004067824 */ /* 0x004fc400078e00ff */
[----:B---3--:R-:W-:Y:S02]  /*f020*/  IMAD.SHL.U32 R7, R3, 0x40, RZ ;  /* 0x0000004003077824 */ /* 0x008fe400078e00ff */
[----:B------:R-:W-:-:S07]  /*f030*/  IMAD.MOV.U32 R3, RZ, RZ, R8 ;  /* 0x000000ffff037224 */ /* 0x000fce00078e0008 */
.L_x_305:
[----:B------:R-:W0:Y:S01]  /*f040*/  S2R R5, SR_CgaCtaId ;  /* 0x0000000000057919 */ /* 0x000e220000008800 */
[----:B------:R-:W-:-:S04]  /*f050*/  MOV R4, 0x400 ;  /* 0x0000040000047802 */ /* 0x000fc80000000f00 */
[----:B0-----:R-:W-:Y:S02]  /*f060*/  LEA R10, R5, R4, 0x18 ;  /* 0x00000004050a7211 */ /* 0x001fe400078ec0ff */
[----:B------:R-:W-:Y:S01]  /*f070*/  SHF.L.U32 R4, R2, 0x1f, RZ ;  /* 0x0000001f02047819 */ /* 0x000fe200000006ff */
[----:B------:R-:W0:Y:S02]  /*f080*/  @!P3 LDC R5, c[0x0][0x500] ;  /* 0x00014000ff05bb82 */ /* 0x000e240000000800 */
[----:B------:R-:W-:-:S04]  /*f090*/  IMAD R11, R3, 0x8, R10 ;  /* 0x00000008030b7824 */ /* 0x000fc800078e020a */
[----:B------:R-:W1:Y:S02]  /*f0a0*/  SYNCS.PHASECHK.TRANS64.TRYWAIT P1, [R11+URZ+0x38], R4 ;  /* 0x000038040b0075a7 */ /* 0x000e64000802017f */
[----:B-1----:R-:W-:Y:S05]  /*f0b0*/  @!P1 BRA `(.L_x_302) ;  /* 0x00000010005c9947 */ /* 0x002fea0003800000 */
.L_x_327:
[----:B------:R-:W-:Y:S01]  /*f0c0*/  UPRMT UR4, UR27, 0x9910, URZ ;  /* 0x000099101b047896 */ /* 0x000fe2000800003f */
[----:B0-----:R0:W-:Y:S03]  /*f0d0*/  @!P3 SYNCS.ARRIVE.TRANS64 RZ, [R11+URZ], R5 ;  /* 0x000000050bffb9a7 */ /* 0x0011e6000800003f */
[----:B------:R-:W-:-:S06]  /*f0e0*/  UISETP.NE.AND UP0, UPT, UR4, 0x2, UPT ;  /* 0x000000020400788c */ /* 0x000fcc000bf05270 */
[----:B------:R-:W-:-:S13]  /*f0f0*/  PLOP3.LUT P1, PT, PT, PT, UP0, 0x80, 0x0 ;  /* 0x000000000000781c */ /* 0x000fda0003f2f008 */
[----:B0-----:R-:W-:Y:S05]  /*f100*/  @P1 BRA `(.L_x_303) ;  /* 0x0000000000041947 */ /* 0x001fea0003800000 */
[----:B------:R-:W-:Y:S01]  /*f110*/  BPT.TRAP 0x1 ;  /* 0x000000040000795c */ /* 0x000fe20000300000 */
.L_x_303:
[----:B------:R-:W-:Y:S05]  /*f120*/  @P0 BRA `(.L_x_304) ;  /* 0x0000000000040947 */ /* 0x000fea0003800000 */
[----:B------:R-:W-:Y:S01]  /*f130*/  BPT.TRAP 0x1 ;  /* 0x000000040000795c */ /* 0x000fe20000300000 */
.L_x_304:
[----:B------:R-:W2:Y:S01]  /*f140*/  LDL R5, [R1+0x78] ;  /* 0x0000780001057983 */ /* 0x000ea20000100800 */
[--C-:B-1----:R-:W-:Y:S01]  /*f150*/  IMAD R4, R3, 0x800, R10.reuse ;  /* 0x0000080003047824 */ /* 0x102fe200078e020a */
[----:B------:R-:W-:Y:S01]  /*f160*/  R2UR UR9, R11 ;  /* 0x000000000b0972ca */ /* 0x000fe200000e0000 */
[----:B------:R-:W-:Y:S01]  /*f170*/  IMAD R10, R3, 0x2000, R10 ;  /* 0x00002000030a7824 */ /* 0x000fe200078e020a */
[----:B------:R-:W-:Y:S01]  /*f180*/  UIADD3 UR4, UP0, UR24, 0xf0, URZ ;  /* 0x000000f018047890 */ /* 0x000fe2000ff1e03f */
[----:B------:R-:W-:Y:S01]  /*f190*/  VIADD R13, R13, 0xffffffff ;  /* 0xffffffff0d0d7836 */ /* 0x000fe20000000000 */
[----:B------:R-:W-:Y:S01]  /*f1a0*/  R2UR UR5, R4 ;  /* 0x00000000040572ca */ /* 0x000fe200000e0000 */
[----:B------:R-:W-:Y:S01]  /*f1b0*/  UIADD3 UR28, UP1, UR24, 0x1f0, URZ ;  /* 0x000001f0181c7890 */ /* 0x000fe2000ff3e03f */
[----:B------:R-:W-:Y:S01]  /*f1c0*/  R2UR UR8, R10 ;  /* 0x000000000a0872ca */ /* 0x000fe200000e0000 */
[----:B------:R-:W-:Y:S01]  /*f1d0*/  VIADD R3, R3, 0x1 ;  /* 0x0000000103037836 */ /* 0x000fe20000000000 */
[----:B------:R-:W-:Y:S01]  /*f1e0*/  R2UR UR11, R7 ;  /* 0x00000000070b72ca */ /* 0x000fe200000e0000 */
[----:B------:R-:W-:Y:S01]  /*f1f0*/  UIADD3.X UR29, URZ, UR25, URZ, UP1, !UPT ;  /* 0x000000193f1d7290 */ /* 0x000fe20008ffe43f */
[----:B------:R-:W-:Y:S01]  /*f200*/  R2UR UR10, R12 ;  /* 0x000000000c0a72ca */ /* 0x000fe200000e0000 */
[----:B------:R-:W-:Y:S01]  /*f210*/  UMOV UR6, 0x0 ;  /* 0x0000000000067882 */ /* 0x000fe20000000000 */
[----:B------:R-:W-:Y:S01]  /*f220*/  R2UR UR23, R6 ;  /* 0x00000000061772ca */ /* 0x000fe200000e0000 */
[----:B------:R-:W-:Y:S01]  /*f230*/  UMOV UR7, 0x10000000 ;  /* 0x1000000000077882 */ /* 0x000fe20000000000 */
[----:B------:R-:W-:Y:S01]  /*f240*/  ISETP.GT.AND P4, PT, R13, 0x1, PT ;  /* 0x000000010d00780c */ /* 0x000fe20003f84270 */
[----:B------:R-:W-:Y:S01]  /*f250*/  VIADD R12, R12, 0x20 ;  /* 0x000000200c0c7836 */ /* 0x000fe20000000000 */
[----:B------:R-:W-:Y:S01]  /*f260*/  ISETP.NE.AND P1, PT, R3, 0x7, PT ;  /* 0x000000070300780c */ /* 0x000fe20003f25270 */
[----:B------:R-:W-:-:S02]  /*f270*/  UIADD3 UR16, UR5, 0x180, URZ ;  /* 0x0000018005107890 */ /* 0x000fc4000fffe03f */
[----:B------:R-:W-:Y:S01]  /*f280*/  UIADD3.X UR5, URZ, UR25, URZ, UP0, !UPT ;  /* 0x000000193f057290 */ /* 0x000fe200087fe43f */
[----:B------:R-:W-:Y:S01]  /*f290*/  SEL R3, R3, RZ, P1 ;  /* 0x000000ff03037207 */ /* 0x000fe20000800000 */
[----:B------:R-:W-:-:S03]  /*f2a0*/  UIADD3 UR17, UR8, 0x3980, URZ ;  /* 0x0000398008117890 */ /* 0x000fc6000fffe03f */
[----:B------:R-:W-:Y:S01]  /*f2b0*/  UMOV UR8, UR16 ;  /* 0x0000001000087c82 */ /* 0x000fe20008000000 */
[----:B--2---:R-:W-:Y:S02]  /*f2c0*/  R2UR UR12, R5 ;  /* 0x00000000050c72ca */ /* 0x004fe400000e0000 */
[----:B------:R-:W-:-:S04]  /*f2d0*/  SEL R5, RZ, 0x1, P1 ;  /* 0x00000001ff057807 */ /* 0x000fc80000800000 */
[----:B------:R-:W-:-:S07]  /*f2e0*/  LOP3.LUT R2, R2, R5, RZ, 0x3c, !PT ;  /* 0x0000000502027212 */ /* 0x000fce00078e3cff */
[----:B------:R0:W-:Y:S02]  /*f2f0*/  UTMALDG.3D [UR8], [UR4], desc[UR6] ;  /* 0x00000608040075b4 */ /* 0x0001e40008011000 */
[----:B0-----:R-:W-:Y:S01]  /*f300*/  UMOV UR8, UR17 ;  /* 0x0000001100087c82 */ /* 0x001fe20008000000 */
[----:B------:R-:W-:Y:S02]  /*f310*/  UMOV UR11, UR23 ;  /* 0x00000017000b7c82 */ /* 0x000fe40008000000 */
[----:B------:R0:W-:Y:S02]  /*f320*/  UTMALDG.3D [UR8], [UR28], desc[UR6] ;  /* 0x000006081c0075b4 */ /* 0x0001e40008011000 */
[----:B0-----:R-:W-:Y:S05]  /*f330*/  @P4 BRA `(.L_x_305) ;  /* 0xfffffffc00404947 */ /* 0x001fea000383ffff */
.L_x_301:
[----:B------:R-:W-:Y:S05]  /*f340*/  BSYNC B1 ;  /* 0x0000000000017941 */ /* 0x000fea0003800000 */
.L_x_300:
[----:B------:R-:W2:Y:S01]  /*f350*/  LDL.LU R15, [R1+0x7c] ;  /* 0x00007c00010f7983 */ /* 0x000ea20000300800 */
[----:B------:R-:W-:Y:S01]  /*f360*/  LOP3.LUT P5, RZ, R9, 0xff, RZ, 0xc0, !PT ;  /* 0x000000ff09ff7812 */ /* 0x000fe200078ac0ff */
[----:B------:R-:W-:Y:S01]  /*f370*/  VIADD R8, R8, UR14 ;  /* 0x0000000e08087c36 */ /* 0x000fe20008000000 */
[----:B------:R-:W-:Y:S01]  /*f380*/  UISETP.GE.U32.AND UP0, UPT, UR14, 0x7, UPT ;  /* 0x000000070e00788c */ /* 0x000fe2000bf06070 */
[----:B------:R-:W3:Y:S01]  /*f390*/  LDL.LU R14, [R1+0x80] ;  /* 0x00008000010e7983 */ /* 0x000ee20000300800 */
[----:B------:R-:W-:Y:S01]  /*f3a0*/  IMAD.U32 R6, RZ, RZ, UR14 ;  /* 0x0000000eff067e24 */ /* 0x000fe2000f8e00ff */
[----:B------:R-:W-:Y:S01]  /*f3b0*/  ULDC.64 UR4, c[0x0][0x650] ;  /* 0x0001940000047ab9 */ /* 0x000fe20000000a00 */
[C---:B------:R-:W-:Y:S01]  /*f3c0*/  IMAD.WIDE.U32 R2, R8.reuse, 0x24924925, RZ ;  /* 0x2492492508027825 */ /* 0x040fe200078e00ff */
[C---:B------:R-:W-:Y:S01]  /*f3d0*/  ISETP.GT.U32.AND P1, PT, R8.reuse, 0x6, PT ;  /* 0x000000060800780c */ /* 0x040fe20003f24070 */
[----:B------:R-:W-:Y:S01]  /*f3e0*/  BSSY B1, `(.L_x_306) ;  /* 0x0000073000017945 */ /* 0x000fe20003800000 */
[----:B------:R-:W-:Y:S01]  /*f3f0*/  PLOP3.LUT P4, PT, PT, PT, UP0, 0x80, 0x0 ;  /* 0x000000000000781c */ /* 0x000fe20003f8f008 */
[----:B------:R-:W-:Y:S01]  /*f400*/  IMAD.IADD R2, R8, 0x1, -R3 ;  /* 0x0000000108027824 */ /* 0x000fe200078e0a03 */
[----:B------:R-:W-:-:S02]  /*f410*/  ISETP.LT.U32.AND P1, PT, R6, 0x7, P1 ;  /* 0x000000070600780c */ /* 0x000fc40000f21070 */
[----:B------:R-:W0:Y:S01]  /*f420*/  @P5 S2R R5, SR_CgaCtaId ;  /* 0x0000000000055919 */ /* 0x000e220000008800 */
[----:B------:R-:W-:Y:S02]  /*f430*/  @P5 MOV R4, 0x400 ;  /* 0x0000040000045802 */ /* 0x000fe40000000f00 */
[----:B------:R-:W-:Y:S02]  /*f440*/  LEA.HI R2, R2, R3, RZ, 0x1f ;  /* 0x0000000302027211 */ /* 0x000fe400078ff8ff */
[----:B------:R-:W-:Y:S02]  /*f450*/  PRMT R9, RZ, 0x7610, R9 ;  /* 0x00007610ff097816 */ /* 0x000fe40000000009 */
[--C-:B------:R-:W-:Y:S02]  /*f460*/  SHF.R.U32.HI R3, RZ, 0x2, R2.reuse ;  /* 0x00000002ff037819 */ /* 0x100fe40000011602 */
[----:B------:R-:W-:-:S03]  /*f470*/  PRMT R2, RZ, 0x7610, R2 ;  /* 0x00007610ff027816 */ /* 0x000fc60000000002 */
[----:B------:R-:W-:Y:S01]  /*f480*/  IMAD R8, R3, -0x7, R8 ;  /* 0xfffffff903087824 */ /* 0x000fe200078e0208 */
[----:B0-----:R-:W-:Y:S02]  /*f490*/  @P5 LEA R4, R5, R4, 0x18 ;  /* 0x0000000405045211 */ /* 0x001fe400078ec0ff */
[----:B------:R-:W-:Y:S02]  /*f4a0*/  SEL R5, RZ, 0x1, !P1 ;  /* 0x00000001ff057807 */ /* 0x000fe40004800000 */
[----:B------:R0:W-:Y:S02]  /*f4b0*/  @P5 SYNCS.ARRIVE.TRANS64.A1T0 RZ, [R4+URZ+0xa8], RZ ;  /* 0x0000a8ff04ff59a7 */ /* 0x0001e4000810003f */
[----:B------:R-:W-:Y:S01]  /*f4c0*/  LOP3.LUT R0, R0, R5, RZ, 0x3c, !PT ;  /* 0x0000000500007212 */ /* 0x000fe200078e3cff */
[----:B------:R-:W-:-:S03]  /*f4d0*/  IMAD.MOV.U32 R5, RZ, RZ, -0x1 ;  /* 0xffffffffff057424 */ /* 0x000fc600078e00ff */
[----:B------:R-:W-:Y:S01]  /*f4e0*/  @P4 LOP3.LUT R0, R0, 0x1, R3, 0x78, !PT ;  /* 0x0000000100004812 */ /* 0x000fe200078e7803 */
[----:B------:R-:W-:Y:S02]  /*f4f0*/  IMAD.MOV.U32 R3, RZ, RZ, -0x1 ;  /* 0xffffffffff037424 */ /* 0x000fe400078e00ff */
[----:B0-----:R-:W-:Y:S01]  /*f500*/  IMAD.MOV.U32 R4, RZ, RZ, -0x1 ;  /* 0xffffffffff047424 */ /* 0x001fe200078e00ff */
[----:B---3--:R-:W-:-:S04]  /*f510*/  IADD3 R14, P1, R14, UR20, RZ ;  /* 0x000000140e0e7c10 */ /* 0x008fc8000ff3e0ff */
[----:B--2---:R-:W-:Y:S01]  /*f520*/  IADD3.X R15, R15, UR15, RZ, P1, !PT ;  /* 0x0000000f0f0f7c10 */ /* 0x004fe20008ffe4ff */
[----:B------:R0:W-:Y:S01]  /*f530*/  STL [R1+0x80], R14 ;  /* 0x0000800e01007387 */ /* 0x0001e20000100800 */
[----:B------:R-:W-:-:S03]  /*f540*/  ISETP.GE.U32.AND P1, PT, R14, UR4, PT ;  /* 0x000000040e007c0c */ /* 0x000fc6000bf26070 */
[----:B------:R0:W-:Y:S01]  /*f550*/  STL [R1+0x7c], R15 ;  /* 0x00007c0f01007387 */ /* 0x0001e20000100800 */
[----:B------:R-:W-:-:S03]  /*f560*/  ISETP.GE.U32.AND.EX P1, PT, R15, UR5, PT, P1 ;  /* 0x000000050f007c0c */ /* 0x000fc6000bf26110 */
[----:B------:R0:W-:Y:S04]  /*f570*/  STL [R1+0x84], R5 ;  /* 0x0000840501007387 */ /* 0x0001e80000100800 */
[----:B------:R0:W-:Y:S04]  /*f580*/  STL [R1+0x88], R4 ;  /* 0x0000880401007387 */ /* 0x0001e80000100800 */
[----:B------:R0:W-:Y:S02]  /*f590*/  STL [R1+0x78], R3 ;  /* 0x0000780301007387 */ /* 0x0001e40000100800 */
[----:B------:R-:W-:Y:S05]  /*f5a0*/  @P1 BRA `(.L_x_307) ;  /* 0x0000000400581947 */ /* 0x000fea0003800000 */
[----:B------:R-:W-:Y:S01]  /*f5b0*/  ULDC.64 UR4, c[0x0][0x628] ;  /* 0x00018a0000047ab9 */ /* 0x000fe20000000a00 */
[----:B------:R-:W1:Y:S01]  /*f5c0*/  S2R R12, SR_CTAID.X ;  /* 0x00000000000c7919 */ /* 0x000e620000002500 */
[----:B------:R-:W-:Y:S01]  /*f5d0*/  ISETP.NE.U32.AND P1, PT, RZ, UR4, PT ;  /* 0x00000004ff007c0c */ /* 0x000fe2000bf25070 */
[----:B------:R-:W-:Y:S01]  /*f5e0*/  ULDC UR7, c[0x0][0x630] ;  /* 0x00018c0000077ab9 */ /* 0x000fe20000000800 */
[----:B------:R-:W-:Y:S01]  /*f5f0*/  IMAD.MOV.U32 R2, RZ, RZ, R14 ;  /* 0x000000ffff027224 */ /* 0x000fe200078e000e */
[----:B------:R-:W2:Y:S01]  /*f600*/  S2R R10, SR_CTAID.Y ;  /* 0x00000000000a7919 */ /* 0x000ea20000002600 */
[----:B------:R-:W-:Y:S01]  /*f610*/  ISETP.NE.AND.EX P1, PT, RZ, UR5, PT, P1 ;  /* 0x00000005ff007c0c */ /* 0x000fe2000bf25310 */
[----:B0-----:R-:W-:-:S12]  /*f620*/  IMAD.MOV.U32 R3, RZ, RZ, R15 ;  /* 0x000000ffff037224 */ /* 0x001fd800078e000f */
[----:B------:R-:W-:Y:S05]  /*f630*/  @!P1 BRA `(.L_x_308) ;  /* 0x0000000000289947 */ /* 0x000fea0003800000 */
[----:B------:R-:W-:Y:S02]  /*f640*/  ULDC UR6, c[0x0][0x634] ;  /* 0x00018d0000067ab9 */ /* 0x000fe40000000800 */
[----:B------:R-:W-:-:S05]  /*f650*/  IADD3 R7, P1, R14, UR6, RZ ;  /* 0x000000060e077c10 */ /* 0x000fca000ff3e0ff */
[----:B------:R-:W-:-:S04]  /*f660*/  IMAD.X R11, RZ, RZ, R15, P1 ;  /* 0x000000ffff0b7224 */ /* 0x000fc800008e060f */
[----:B------:R-:W-:-:S04]  /*f670*/  IMAD.WIDE.U32 R4, R11, UR4, RZ ;  /* 0x000000040b047c25 */ /* 0x000fc8000f8e00ff */
[----:B------:R-:W-:-:S04]  /*f680*/  IMAD.WIDE.U32 R4, P1, R7, UR5, R4 ;  /* 0x0000000507047c25 */ /* 0x000fc8000f820004 */
[----:B------:R-:W-:-:S04]  /*f690*/  IMAD.WIDE.U32 R6, R7, UR4, RZ ;  /* 0x0000000407067c25 */ /* 0x000fc8000f8e00ff */
[----:B------:R-:W-:Y:S01]  /*f6a0*/  IMAD.X R3, RZ, RZ, RZ, P1 ;  /* 0x000000ffff037224 */ /* 0x000fe200008e06ff */
[----:B------:R-:W-:Y:S01]  /*f6b0*/  IADD3 RZ, P1, R7, R4, RZ ;  /* 0x0000000407ff7210 */ /* 0x000fe20007f3e0ff */
[----:B------:R-:W-:-:S04]  /*f6c0*/  IMAD.MOV.U32 R2, RZ, RZ, R5 ;  /* 0x000000ffff027224 */ /* 0x000fc800078e0005 */
[----:B------:R-:W-:-:S08]  /*f6d0*/  IMAD.WIDE.U32.X R2, R11, UR5, R2, P1 ;  /* 0x000000050b027c25 */ /* 0x000fd000088e0402 */
.L_x_308:
[--C-:B------:R-:W-:Y:S01]  /*f6e0*/  SHF.R.U64 R11, R2, UR7, R3.reuse ;  /* 0x00000007020b7c19 */ /* 0x100fe20008001203 */
[----:B------:R-:W-:Y:S01]  /*f6f0*/  ULDC.64 UR4, c[0x0][0x620] ;  /* 0x0001880000047ab9 */ /* 0x000fe20000000a00 */
[----:B------:R-:W-:Y:S01]  /*f700*/  SHF.R.U32.HI R2, RZ, UR7, R3 ;  /* 0x00000007ff027c19 */ /* 0x000fe20008011603 */
[----:B------:R-:W-:Y:S01]  /*f710*/  IMAD.MOV.U32 R3, RZ, RZ, R15 ;  /* 0x000000ffff037224 */ /* 0x000fe200078e000f */
[----:B------:R-:W-:Y:S01]  /*f720*/  IADD3 R5, P1, RZ, -R11, RZ ;  /* 0x8000000bff057210 */ /* 0x000fe20007f3e0ff */
[----:B------:R-:W0:Y:S01]  /*f730*/  LDC R7, c[0x0][0x144] ;  /* 0x00005100ff077b82 */ /* 0x000e220000000800 */
[----:B-1----:R-:W-:Y:S01]  /*f740*/  I2FP.F32.U32 R6, R12 ;  /* 0x0000000c00067245 */ /* 0x002fe20000201000 */
[----:B------:R-:W-:Y:S01]  /*f750*/  ULDC.64 UR8, c[0x0][0x640] ;  /* 0x0001900000087ab9 */ /* 0x000fe20000000a00 */
[----:B------:R-:W-:Y:S01]  /*f760*/  ULDC UR6, c[0x0][0x608] ;  /* 0x0001820000067ab9 */ /* 0x000fe20000000800 */
[----:B------:R-:W-:Y:S01]  /*f770*/  IMAD.X R2, RZ, RZ, ~R2, P1 ;  /* 0x000000ffff027224 */ /* 0x000fe200008e0e02 */
[----:B------:R-:W-:-:S03]  /*f780*/  ISETP.NE.U32.AND P1, PT, RZ, UR8, PT ;  /* 0x00000008ff007c0c */ /* 0x000fc6000bf25070 */
[----:B------:R-:W-:Y:S01]  /*f790*/  IMAD R4, R2, UR4, RZ ;  /* 0x0000000402047c24 */ /* 0x000fe2000f8e02ff */
[----:B------:R-:W1:Y:S01]  /*f7a0*/  LDC R15, c[0x0][0x148] ;  /* 0x00005200ff0f7b82 */ /* 0x000e620000000800 */
[----:B------:R-:W-:Y:S01]  /*f7b0*/  IMAD.MOV.U32 R2, RZ, RZ, R14 ;  /* 0x000000ffff027224 */ /* 0x000fe200078e000e */
[----:B------:R-:W-:-:S03]  /*f7c0*/  ISETP.NE.AND.EX P1, PT, RZ, UR9, PT, P1 ;  /* 0x00000009ff007c0c */ /* 0x000fc6000bf25310 */
[----:B------:R-:W-:Y:S01]  /*f7d0*/  IMAD.WIDE.U32 R2, R5, UR4, R2 ;  /* 0x0000000405027c25 */ /* 0x000fe2000f8e0002 */
[----:B------:R-:W-:-:S03]  /*f7e0*/  ULDC UR4, c[0x0][0x150] ;  /* 0x0000540000047ab9 */ /* 0x000fc60000000800 */
[----:B------:R-:W-:Y:S01]  /*f7f0*/  FMUL R6, R6, UR4 ;  /* 0x0000000406067c20 */ /* 0x000fe20008400000 */
[----:B------:R-:W-:Y:S01]  /*f800*/  IMAD R5, R5, UR5, R4 ;  /* 0x0000000505057c24 */ /* 0x000fe2000f8e0204 */
[----:B------:R-:W-:Y:S01]  /*f810*/  ULDC UR4, c[0x0][0x618] ;  /* 0x0001860000047ab9 */ /* 0x000fe20000000800 */
[----:B------:R-:W-:Y:S02]  /*f820*/  ULDC UR5, c[0x0][0x154] ;  /* 0x0000550000057ab9 */ /* 0x000fe40000000800 */
[----:B------:R-:W-:Y:S01]  /*f830*/  IMAD.IADD R3, R3, 0x1, R5 ;  /* 0x0000000103037824 */ /* 0x000fe200078e0205 */
[----:B------:R-:W3:Y:S04]  /*f840*/  F2I.U32.TRUNC.NTZ R6, R6 ;  /* 0x0000000600067305 */ /* 0x000ee8000020f000 */
[----:B------:R-:W-:-:S02]  /*f850*/  SHF.R.U64 R13, R2, UR4, R3 ;  /* 0x00000004020d7c19 */ /* 0x000fc40008001203 */
[----:B--2---:R-:W-:-:S05]  /*f860*/  I2FP.F32.U32 R2, R10 ;  /* 0x0000000a00027245 */ /* 0x004fca0000201000 */
[----:B------:R-:W-:Y:S01]  /*f870*/  FMUL R4, R2, UR5 ;  /* 0x0000000502047c20 */ /* 0x000fe20008400000 */
[----:B------:R-:W-:Y:S01]  /*f880*/  SHF.R.U32.HI R2, RZ, UR4, R3 ;  /* 0x00000004ff027c19 */ /* 0x000fe20008011603 */
[----:B------:R-:W-:Y:S02]  /*f890*/  ULDC UR4, c[0x0][0x658] ;  /* 0x0001960000047ab9 */ /* 0x000fe40000000800 */
[----:B------:R2:W4:Y:S01]  /*f8a0*/  F2I.U32.TRUNC.NTZ R18, R4 ;  /* 0x0000000400127305 */ /* 0x000522000020f000 */
[----:B------:R-:W-:Y:S01]  /*f8b0*/  SHF.R.U64 R16, R13, UR6, R2 ;  /* 0x000000060d107c19 */ /* 0x000fe20008001202 */
[----:B---3--:R-:W-:Y:S01]  /*f8c0*/  IMAD.MOV R6, RZ, RZ, -R6 ;  /* 0x000000ffff067224 */ /* 0x008fe200078e0a06 */
[----:B------:R-:W-:-:S03]  /*f8d0*/  SHF.R.U32.HI R3, RZ, UR6, R2 ;  /* 0x00000006ff037c19 */ /* 0x000fc60008011602 */
[----:B0-----:R-:W-:Y:S01]  /*f8e0*/  IMAD R12, R7, R6, R12 ;  /* 0x00000006070c7224 */ /* 0x001fe200078e020c */
[--C-:B------:R-:W-:Y:S02]  /*f8f0*/  SHF.R.U64 R14, R16, UR4, R3.reuse ;  /* 0x00000004100e7c19 */ /* 0x100fe40008001203 */
[----:B------:R-:W-:-:S03]  /*f900*/  SHF.R.U32.HI R3, RZ, UR4, R3 ;  /* 0x00000004ff037c19 */ /* 0x000fc60008011603 */
[----:B------:R-:W-:Y:S01]  /*f910*/  IMAD.MOV.U32 R2, RZ, RZ, R14 ;  /* 0x000000ffff027224 */ /* 0x000fe200078e000e */
[----:B--2-4-:R-:W-:Y:S06]  /*f920*/  @!P1 BRA `(.L_x_309) ;  /* 0x0000000000289947 */ /* 0x014fec0003800000 */
        /* <DEDUP_REMOVED lines=10> */
.L_x_309:
[----:B------:R-:W-:Y:S01]  /*f9d0*/  ULDC UR4, c[0x0][0x648] ;  /* 0x0001920000047ab9 */ /* 0x000fe20000000800 */
[----:B------:R-:W-:Y:S01]  /*f9e0*/  IMAD.MOV R18, RZ, RZ, -R18 ;  /* 0x000000ffff127224 */ /* 0x000fe200078e0a12 */
[----:B------:R-:W-:Y:S01]  /*f9f0*/  SHF.R.U64 R3, R2, UR4, R3 ;  /* 0x0000000402037c19 */ /* 0x000fe20008001203 */
[----:B------:R-:W-:Y:S01]  /*fa00*/  ULDC UR4, c[0x0][0x638] ;  /* 0x00018e0000047ab9 */ /* 0x000fe20000000800 */
[----:B------:R-:W-:Y:S01]  /*fa10*/  LOP3.LUT R2, R16, UR19, RZ, 0xc0, !PT ;  /* 0x0000001310027c12 */ /* 0x000fe2000f8ec0ff */
[----:B-1----:R-:W-:Y:S01]  /*fa20*/  @P2 IMAD R12, R15, R18, R10 ;  /* 0x000000120f0c2224 */ /* 0x002fe200078e020a */
[----:B------:R-:W-:Y:S01]  /*fa30*/  LOP3.LUT R13, R13, UR18, RZ, 0xc0, !PT ;  /* 0x000000120d0d7c12 */ /* 0x000fe2000f8ec0ff */
[----:B------:R-:W-:Y:S01]  /*fa40*/  IMAD.MOV R5, RZ, RZ, -R3 ;  /* 0x000000ffff057224 */ /* 0x000fe200078e0a03 */
[----:B------:R-:W-:Y:S01]  /*fa50*/  ULDC UR5, c[0x0][0x610] ;  /* 0x0001840000057ab9 */ /* 0x000fe20000000800 */
[----:B------:R-:W-:Y:S02]  /*fa60*/  IMAD R3, R3, UR22, R2 ;  /* 0x0000001603037c24 */ /* 0x000fe4000f8e0202 */
[----:B------:R-:W-:Y:S01]  /*fa70*/  IMAD R14, R5, UR4, R14 ;  /* 0x00000004050e7c24 */ /* 0x000fe2000f8e020e */
[----:B------:R-:W-:Y:S01]  /*fa80*/  ULDC UR4, c[0x0][0x600] ;  /* 0x0001800000047ab9 */ /* 0x000fe20000000800 */
[----:B------:R-:W-:-:S02]  /*fa90*/  IMAD R3, R3, UR5, R12 ;  /* 0x0000000503037c24 */ /* 0x000fc4000f8e020c */
[----:B------:R-:W-:Y:S02]  /*faa0*/  IMAD R14, R14, UR4, R13 ;  /* 0x000000040e0e7c24 */ /* 0x000fe4000f8e020d */
[----:B------:R-:W-:-:S03]  /*fab0*/  IMAD.MOV.U32 R2, RZ, RZ, 0x1 ;  /* 0x00000001ff027424 */ /* 0x000fc600078e00ff */
[----:B------:R-:W-:Y:S02]  /*fac0*/  SEL R4, R14, R3, !P2 ;  /* 0x000000030e047207 */ /* 0x000fe40005000000 */
[----:B------:R-:W-:-:S03]  /*fad0*/  SEL R3, R3, R14, !P2 ;  /* 0x0000000e03037207 */ /* 0x000fc60005000000 */
[----:B------:R1:W-:Y:S04]  /*fae0*/  STL [R1+0x88], R4 ;  /* 0x0000880401007387 */ /* 0x0003e80000100800 */
[----:B------:R1:W-:Y:S04]  /*faf0*/  STL [R1+0x78], R11 ;  /* 0x0000780b01007387 */ /* 0x0003e80000100800 */
[----:B------:R1:W-:Y:S02]  /*fb00*/  STL [R1+0x84], R3 ;  /* 0x0000840301007387 */ /* 0x0003e40000100800 */
.L_x_307:
[----:B------:R-:W-:Y:S05]  /*fb10*/  BSYNC B1 ;  /* 0x0000000000017941 */ /* 0x000fea0003800000 */
.L_x_306:
[----:B------:R-:W-:-:S13]  /*fb20*/  LOP3.LUT P1, RZ, R2, 0xff, RZ, 0xc0, !PT ;  /* 0x000000ff02ff7812 */ /* 0x000fda000782c0ff */
[----:B------:R-:W-:Y:S05]  /*fb30*/  @P1 BRA `(.L_x_310) ;  /* 0xfffffff400041947 */ /* 0x000fea000383ffff */
[----:B------:R-:W-:Y:S05]  /*fb40*/  BSYNC B0 ;  /* 0x0000000000007941 */ /* 0x000fea0003800000 */
.L_x_298:
[----:B------:R-:W-:-:S03]  /*fb50*/  UMOV UR4, 0xffffffff ;  /* 0xffffffff00047882 */ /* 0x000fc60000000000 */
[----:B------:R-:W-:Y:S05]  /*fb60*/  BRA.DIV UR4, `(.L_x_311) ;  /* 0x0000000604c47947 */ /* 0x000fea000b800000 */
[----:B------:R-:W-:-:S13]  /*fb70*/  ELECT P0, URZ, PT ;  /* 0x00000000003f782f */ /* 0x000fda0003800000 */
.L_x_330:
[----:B------:R-:W-:Y:S04]  /*fb80*/  BSSY B0, `(.L_x_312) ;  /* 0x0000047000007945 */ /* 0x000fe80003800000 */
[----:B------:R-:W-:Y:S05]  /*fb90*/  @!P0 BRA `(.L_x_313) ;  /* 0x0000000400148947 */ /* 0x000fea0003800000 */
[----:B------:R-:W-:-:S04]  /*fba0*/  ULOP3.LUT UR4, UR13, 0x2, URZ, 0xfc, !UPT ;  /* 0x000000020d047892 */ /* 0x000fc8000f8efc3f */
[----:B------:R-:W-:-:S06]  /*fbb0*/  UISETP.NE.AND UP0, UPT, UR4, 0x3, UPT ;  /* 0x000000030400788c */ /* 0x000fcc000bf05270 */
[----:B------:R-:W-:-:S13]  /*fbc0*/  PLOP3.LUT P0, PT, PT, PT, UP0, 0x80, 0x0 ;  /* 0x000000000000781c */ /* 0x000fda0003f0f008 */
[----:B------:R-:W-:Y:S05]  /*fbd0*/  @!P0 BRA `(.L_x_314) ;  /* 0x0000000000048947 */ /* 0x000fea0003800000 */
[----:B------:R-:W-:Y:S01]  /*fbe0*/  BPT.TRAP 0x1 ;  /* 0x000000040000795c */ /* 0x000fe20000300000 */
.L_x_314:
[----:B01----:R-:W0:Y:S01]  /*fbf0*/  S2R R3, SR_CgaCtaId ;  /* 0x0000000000037919 */ /* 0x003e220000008800 */
[----:B------:R-:W-:-:S04]  /*fc00*/  MOV R2, 0x400 ;  /* 0x0000040000027802 */ /* 0x000fc80000000f00 */
[----:B0-----:R-:W-:Y:S02]  /*fc10*/  LEA R3, R3, R2, 0x18 ;  /* 0x0000000203037211 */ /* 0x001fe400078ec0ff */
[----:B------:R-:W-:-:S03]  /*fc20*/  SHF.L.U32 R2, R0, 0x1f, RZ ;  /* 0x0000001f00027819 */ /* 0x000fc600000006ff */
[----:B------:R-:W-:-:S04]  /*fc30*/  VIADD R3, R3, 0x38 ;  /* 0x0000003803037836 */ /* 0x000fc80000000000 */
[C---:B------:R-:W-:Y:S02]  /*fc40*/  IMAD R7, R8.reuse, 0x8, R3 ;  /* 0x0000000808077824 */ /* 0x040fe400078e0203 */
[----:B------:R-:W-:Y:S02]  /*fc50*/  VIADD R8, R8, 0x1 ;  /* 0x0000000108087836 */ /* 0x000fe40000000000 */
[----:B------:R-:W0:Y:S03]  /*fc60*/  SYNCS.PHASECHK.TRANS64.TRYWAIT P0, [R7+URZ], R2 ;  /* 0x00000002070075a7 */ /* 0x000e26000800017f */
[----:B------:R-:W-:-:S04]  /*fc70*/  ISETP.NE.AND P1, PT, R8, 0x7, PT ;  /* 0x000000070800780c */ /* 0x000fc80003f25270 */
[----:B------:R-:W-:Y:S02]  /*fc80*/  SEL R5, RZ, 0x1, P1 ;  /* 0x00000001ff057807 */ /* 0x000fe40000800000 */
[----:B------:R-:W-:Y:S02]  /*fc90*/  SEL R8, R8, RZ, P1 ;  /* 0x000000ff08087207 */ /* 0x000fe40000800000 */
[----:B------:R-:W-:-:S03]  /*fca0*/  LOP3.LUT R5, R0, R5, RZ, 0x3c, !PT ;  /* 0x0000000500057212 */ /* 0x000fc600078e3cff */
[----:B------:R-:W-:Y:S01]  /*fcb0*/  IMAD R9, R8, 0x8, R3 ;  /* 0x0000000808097824 */ /* 0x000fe200078e0203 */
[----:B------:R-:W-:Y:S01]  /*fcc0*/  SHF.L.U32 R4, R5, 0x1f, RZ ;  /* 0x0000001f05047819 */ /* 0x000fe200000006ff */
[----:B0-----:R-:W-:Y:S06]  /*fcd0*/  @!P0 BRA `(.L_x_315) ;  /* 0x00000004008c8947 */ /* 0x001fec0003800000 */
.L_x_331:
[----:B------:R-:W1:Y:S01]  /*fce0*/  SYNCS.PHASECHK.TRANS64.TRYWAIT P0, [R9+URZ], R4 ;  /* 0x00000004090075a7 */ /* 0x000e62000800017f */
[----:B------:R-:W-:-:S05]  /*fcf0*/  VIADD R0, R8, 0x1 ;  /* 0x0000000108007836 */ /* 0x000fca0000000000 */
[----:B------:R-:W-:-:S04]  /*fd00*/  ISETP.NE.AND P1, PT, R0, 0x7, PT ;  /* 0x000000070000780c */ /* 0x000fc80003f25270 */
[----:B0-----:R-:W-:Y:S02]  /*fd10*/  SEL R2, RZ, 0x1, P1 ;  /* 0x00000001ff027807 */ /* 0x001fe40000800000 */
[----:B------:R-:W-:Y:S02]  /*fd20*/  SEL R0, R0, RZ, P1 ;  /* 0x000000ff00007207 */ /* 0x000fe40000800000 */
[----:B------:R-:W-:-:S03]  /*fd30*/  LOP3.LUT R7, R5, R2, RZ, 0x3c, !PT ;  /* 0x0000000205077212 */ /* 0x000fc600078e3cff */
[----:B------:R-:W-:Y:S01]  /*fd40*/  IMAD R6, R0, 0x8, R3 ;  /* 0x0000000800067824 */ /* 0x000fe200078e0203 */
[----:B------:R-:W-:Y:S01]  /*fd50*/  SHF.L.U32 R5, R7, 0x1f, RZ ;  /* 0x0000001f07057819 */ /* 0x000fe200000006ff */
[----:B-1----:R-:W-:Y:S06]  /*fd60*/  @!P0 BRA `(.L_x_316) ;  /* 0x00000004007c8947 */ /* 0x002fec0003800000 */
.L_x_332:
[----:B------:R-:W1:Y:S01]  /*fd70*/  SYNCS.PHASECHK.TRANS64.TRYWAIT P0, [R6+URZ], R5 ;  /* 0x00000005060075a7 */ /* 0x000e62000800017f */
[----:B------:R-:W-:-:S05]  /*fd80*/  VIADD R0, R0, 0x1 ;  /* 0x0000000100007836 */ /* 0x000fca0000000000 */
[----:B------:R-:W-:-:S04]  /*fd90*/  ISETP.NE.AND P1, PT, R0, 0x7, PT ;  /* 0x000000070000780c */ /* 0x000fc80003f25270 */
[----:B------:R-:W-:Y:S02]  /*fda0*/  SEL R2, RZ, 0x1, P1 ;  /* 0x00000001ff027807 */ /* 0x000fe40000800000 */
[----:B------:R-:W-:Y:S02]  /*fdb0*/  SEL R0, R0, RZ, P1 ;  /* 0x000000ff00007207 */ /* 0x000fe40000800000 */
[----:B------:R-:W-:-:S03]  /*fdc0*/  LOP3.LUT R7, R7, R2, RZ, 0x3c, !PT ;  /* 0x0000000207077212 */ /* 0x000fc600078e3cff */
[----:B0-----:R-:W-:Y:S01]  /*fdd0*/  IMAD R9, R0, 0x8, R3 ;  /* 0x0000000800097824 */ /* 0x001fe200078e0203 */
[----:B------:R-:W-:Y:S01]  /*fde0*/  SHF.L.U32 R4, R7, 0x1f, RZ ;  /* 0x0000001f07047819 */ /* 0x000fe200000006ff */
[----:B-1----:R-:W-:Y:S06]  /*fdf0*/  @!P0 BRA `(.L_x_317) ;  /* 0x00000004006c8947 */ /* 0x002fec0003800000 */
.L_x_333:
        /* <DEDUP_REMOVED lines=9> */
.L_x_334:
        /* <DEDUP_REMOVED lines=9> */
.L_x_335:
[----:B------:R-:W1:Y:S01]  /*ff20*/  SYNCS.PHASECHK.TRANS64.TRYWAIT P0, [R9+URZ], R4 ;  /* 0x00000004090075a7 */ /* 0x000e62000800017f */
[----:B------:R-:W-:-:S05]  /*ff30*/  VIADD R0, R0, 0x1 ;  /* 0x0000000100007836 */ /* 0x000fca0000000000 */
[----:B------:R-:W-:-:S04]  /*ff40*/  ISETP.NE.AND P1, PT, R0, 0x7, PT ;  /* 0x000000070000780c */ /* 0x000fc80003f25270 */
[----:B------:R-:W-:Y:S02]  /*ff50*/  SEL R2, RZ, 0x1, P1 ;  /* 0x00000001ff027807 */ /* 0x000fe40000800000 */
[----:B------:R-:W-:Y:S02]  /*ff60*/  SEL R0, R0, RZ, P1 ;  /* 0x000000ff00007207 */ /* 0x000fe40000800000 */
[----:B------:R-:W-:Y:S01]  /*ff70*/  LOP3.LUT R2, R7, R2, RZ, 0x3c, !PT ;  /* 0x0000000207027212 */ /* 0x000fe200078e3cff */
[----:B-1----:R-:W-:Y:S06]  /*ff80*/  @!P0 BRA `(.L_x_320) ;  /* 0x0000000400448947 */ /* 0x002fec0003800000 */
.L_x_336:
[----:B------:R-:W-:Y:S01]  /*ff90*/  IMAD R3, R0, 0x8, R3 ;  /* 0x0000000800037824 */ /* 0x000fe200078e0203 */
[----:B------:R-:W-:-:S07]  /*ffa0*/  SHF.L.U32 R0, R2, 0x1f, RZ ;  /* 0x0000001f02007819 */ /* 0x000fce00000006ff */
.L_x_321:
[----:B--2---:R2:W3:Y:S02]  /*ffb0*/  SYNCS.PHASECHK.TRANS64.TRYWAIT P0, [R3+URZ], R0 ;  /* 0x00000000030075a7 */ /* 0x0044e4000800017f */
[----:B---3--:R-:W-:Y:S05]  /*ffc0*/  @!P0 NANOSLEEP.SYNCS 0x989680 ;  /* 0x009896800000895d */ /* 0x008fea0003900000 */
[----:B------:R-:W3:Y:S02]  /*ffd0*/  @!P0 SYNCS.PHASECHK.TRANS64 P0, [R3+URZ], R0 ;  /* 0x00000000030085a7 */ /* 0x000ee4000800007f */
[----:B---3--:R-:W-:Y:S05]  /*ffe0*/  @!P0 BRA `(.L_x_321) ;  /* 0xfffffffc00f08947 */ /* 0x008fea000383ffff */
.L_x_313:
[----:B------:R-:W-:Y:S05]  /*fff0*/  BSYNC B0 ;  /* 0x0000000000007941 */ /* 0x000fea0003800000 */
.L_x_312:
[----:B------:R-:W-:Y:S05]  /*10000*/  EXIT ;  /* 0x000000000000794d */ /* 0x000fea0003800000 */
.L_x_15:
[----:B--2---:R-:W-:-:S04]  /*10010*/  IMAD.U32 R3, RZ, RZ, UR17 ;  /* 0x00000011ff037e24 */ /* 0x004fc8000f8e00ff */
[----:B------:R2:W3:Y:S03]  /*10020*/  SYNCS.PHASECHK.TRANS64.TRYWAIT P0, [R3+URZ+-0x8], R0 ;  /* 0xfffff800030075a7 */ /* 0x0004e6000800017f */
[----:B---3--:R-:W-:Y:S05]  /*10030*/  @!P0 NANOSLEEP.SYNCS 0x989680 ;  /* 0x009896800000895d */ /* 0x008fea0003900000 */
[----:B------:R-:W3:Y:S02]  /*10040*/  @!P0 SYNCS.PHASECHK.TRANS64 P0, [R3+URZ+-0x8], R0 ;  /* 0xfffff800030085a7 */ /* 0x000ee4000800007f */
[----:B---3--:R-:W-:Y:S05]  /*10050*/  @!P0 BRA `(.L_x_15) ;  /* 0xfffffffc00ec8947 */ /* 0x008fea000383ffff */
[----:B------:R-:W-:Y:S05]  /*10060*/  BRA `(.L_x_322) ;  /* 0xffffff1400707947 */ /* 0x000fea000383ffff */
.L_x_20:
[----:B-1----:R-:W-:-:S04]  /*10070*/  IMAD.U32 R3, RZ, RZ, UR6 ;  /* 0x00000006ff037e24 */ /* 0x002fc8000f8e00ff */
[----:B------:R1:W2:Y:S03]  /*10080*/  SYNCS.PHASECHK.TRANS64.TRYWAIT P0, [R3+URZ], R0 ;  /* 0x00000000030075a7 */ /* 0x0002a6000800017f */
[----:B--2---:R-:W-:Y:S05]  /*10090*/  @!P0 NANOSLEEP.SYNCS 0x989680 ;  /* 0x009896800000895d */ /* 0x004fea0003900000 */
[----:B------:R-:W2:Y:S02]  /*100a0*/  @!P0 SYNCS.PHASECHK.TRANS64 P0, [R3+URZ], R0 ;  /* 0x00000000030085a7 */ /* 0x000ea4000800007f */
[----:B--2---:R-:W-:Y:S05]  /*100b0*/  @!P0 BRA `(.L_x_20) ;  /* 0xfffffffc00ec8947 */ /* 0x004fea000383ffff */
[----:B------:R-:W-:Y:S05]  /*100c0*/  BRA `(.L_x_19) ;  /* 0xffffff1c00dc7947 */ /* 0x000fea000383ffff */
.L_x_26:
[----:B-----5:R1:W-:Y:S02]  /*100d0*/  STL [R1+0x9c], R0 ;  /* 0x00009c0001007387 */ /* 0x0203e40000100800 */
[----:B-1----:R-:W-:-:S04]  /*100e0*/  IMAD.U32 R0, RZ, RZ, UR9 ;  /* 0x00000009ff007e24 */ /* 0x002fc8000f8e00ff */
[----:B------:R1:W3:Y:S03]  /*100f0*/  SYNCS.PHASECHK.TRANS64.TRYWAIT P0, [R0+URZ], R229 ;  /* 0x000000e5000075a7 */ /* 0x0002e6000800017f */
[----:B---3--:R-:W-:Y:S05]  /*10100*/  @!P0 NANOSLEEP.SYNCS 0x989680 ;  /* 0x009896800000895d */ /* 0x008fea0003900000 */
[----:B------:R1:W3:Y:S02]  /*10110*/  @!P0 SYNCS.PHASECHK.TRANS64 P0, [R0+URZ], R229 ;  /* 0x000000e5000085a7 */ /* 0x0002e4000800007f */
[----:B-1----:R1:W5:Y:S02]  /*10120*/  LDL.LU R0, [R1+0x9c] ;  /* 0x00009c0001007983 */ /* 0x0023640000300800 */
[----:B-1-3--:R-:W-:Y:S05]  /*10130*/  @!P0 BRA `(.L_x_26) ;  /* 0xfffffffc00e48947 */ /* 0x00afea000383ffff */
[----:B------:R-:W-:Y:S05]  /*10140*/  BRA `(.L_x_25) ;  /* 0xffffff3000307947 */ /* 0x000fea000383ffff */
.L_x_34:
[----:B---3--:R-:W-:-:S04]  /*10150*/  IMAD.U32 R25, RZ, RZ, UR17 ;  /* 0x00000011ff197e24 */ /* 0x008fc8000f8e00ff */
[----:B------:R3:W4:Y:S03]  /*10160*/  SYNCS.PHASECHK.TRANS64.TRYWAIT P0, [R25+URZ+0x8], R24 ;  /* 0x00000818190075a7 */ /* 0x000726000800017f */
[----:B----4-:R-:W-:Y:S05]  /*10170*/  @!P0 NANOSLEEP.SYNCS 0x989680 ;  /* 0x009896800000895d */ /* 0x010fea0003900000 */
[----:B------:R-:W4:Y:S02]  /*10180*/  @!P0 SYNCS.PHASECHK.TRANS64 P0, [R25+URZ+0x8], R24 ;  /* 0x00000818190085a7 */ /* 0x000f24000800007f */
[----:B----4-:R-:W-:Y:S05]  /*10190*/  @!P0 BRA `(.L_x_34) ;  /* 0xfffffffc00ec8947 */ /* 0x010fea000383ffff */
[----:B------:R-:W-:Y:S05]  /*101a0*/  BRA `(.L_x_323) ;  /* 0xffffff5400047947 */ /* 0x000fea000383ffff */
.L_x_299:
[----:B------:R-:W-:Y:S01]  /*101b0*/  BSSY B1, `(.L_x_324) ;  /* 0x0000006000017945 */ /* 0x000fe20003800000 */
[----:B------:R-:W-:-:S07]  /*101c0*/  IMAD.MOV.U32 R2, RZ, RZ, -0x1 ;  /* 0xffffffffff027424 */ /* 0x000fce00078e00ff */
[----:B------:R-:W-:Y:S05]  /*101d0*/  WARPSYNC.COLLECTIVE R2, `(.L_x_325) ;  /* 0x00000000020c7348 */ /* 0x000fea0003c00000 */
[----:B------:R-:W-:Y:S02]  /*101e0*/  ELECT P1, UR62, PT ;  /* 0x00000000003e782f */ /* 0x000fe40003820000 */
[----:B------:R-:W-:Y:S01]  /*101f0*/  MOV R2, UR62 ;  /* 0x0000003e00027c02 */ /* 0x000fe20008000f00 */
[----:B------:R-:W-:Y:S10]  /*10200*/  ENDCOLLECTIVE ;  /* 0x000000000000791b */ /* 0x000ff40003800000 */
.L_x_325:
[----:B------:R-:W-:Y:S05]  /*10210*/  BSYNC B1 ;  /* 0x0000000000017941 */ /* 0x000fea0003800000 */
.L_x_324:
[----:B------:R-:W-:Y:S05]  /*10220*/  BRA `(.L_x_326) ;  /* 0xffffffec00547947 */ /* 0x000fea000383ffff */
.L_x_302:
[----:B-1----:R1:W2:Y:S02]  /*10230*/  SYNCS.PHASECHK.TRANS64.TRYWAIT P1, [R11+URZ+0x38], R4 ;  /* 0x000038040b0075a7 */ /* 0x0022a4000802017f */
[----:B--2---:R-:W-:Y:S05]  /*10240*/  @!P1 NANOSLEEP.SYNCS 0x989680 ;  /* 0x009896800000995d */ /* 0x004fea0003900000 */
[----:B------:R-:W2:Y:S02]  /*10250*/  @!P1 SYNCS.PHASECHK.TRANS64 P1, [R11+URZ+0x38], R4 ;  /* 0x000038040b0095a7 */ /* 0x000ea4000802007f */
[----:B--2---:R-:W-:Y:S05]  /*10260*/  @!P1 BRA `(.L_x_302) ;  /* 0xfffffffc00f09947 */ /* 0x004fea000383ffff */
[----:B------:R-:W-:Y:S05]  /*10270*/  BRA `(.L_x_327) ;  /* 0xffffffec00907947 */ /* 0x000fea000383ffff */
.L_x_311:
[----:B------:R-:W-:Y:S01]  /*10280*/  BSSY B0, `(.L_x_328) ;  /* 0x0000006000007945 */ /* 0x000fe20003800000 */
[----:B------:R-:W-:-:S07]  /*10290*/  IMAD.MOV.U32 R2, RZ, RZ, -0x1 ;  /* 0xffffffffff027424 */ /* 0x000fce00078e00ff */
[----:B01----:R-:W-:Y:S05]  /*102a0*/  WARPSYNC.COLLECTIVE R2, `(.L_x_329) ;  /* 0x00000000020c7348 */ /* 0x003fea0003c00000 */
[----:B------:R-:W-:Y:S02]  /*102b0*/  ELECT P1, UR62, PT ;  /* 0x00000000003e782f */ /* 0x000fe40003820000 */
[----:B------:R-:W-:Y:S01]  /*102c0*/  MOV R2, UR62 ;  /* 0x0000003e00027c02 */ /* 0x000fe20008000f00 */
[----:B01----:R-:W-:Y:S10]  /*102d0*/  ENDCOLLECTIVE ;  /* 0x000000000000791b */ /* 0x003ff40003800000 */
.L_x_329:
[----:B------:R-:W-:Y:S05]  /*102e0*/  BSYNC B0 ;  /* 0x0000000000007941 */ /* 0x000fea0003800000 */
.L_x_328:
[----:B------:R-:W-:Y:S01]  /*102f0*/  PLOP3.LUT P0, PT, P1, PT, PT, 0x80, 0x0 ;  /* 0x000000000000781c */ /* 0x000fe20000f0f070 */
[----:B------:R-:W-:-:S12]  /*10300*/  BRA `(.L_x_330) ;  /* 0xfffffff8001c7947 */ /* 0x000fd8000383ffff */
.L_x_315:
[----:B0-----:R0:W1:Y:S02]  /*10310*/  SYNCS.PHASECHK.TRANS64.TRYWAIT P0, [R7+URZ], R2 ;  /* 0x00000002070075a7 */ /* 0x001064000800017f */
[----:B-1----:R-:W-:Y:S05]  /*10320*/  @!P0 NANOSLEEP.SYNCS 0x989680 ;  /* 0x009896800000895d */ /* 0x002fea0003900000 */
[----:B------:R-:W1:Y:S02]  /*10330*/  @!P0 SYNCS.PHASECHK.TRANS64 P0, [R7+URZ], R2 ;  /* 0x00000002070085a7 */ /* 0x000e64000800007f */
[----:B-1----:R-:W-:Y:S05]  /*10340*/  @!P0 BRA `(.L_x_315) ;  /* 0xfffffffc00f08947 */ /* 0x002fea000383ffff */
[----:B------:R-:W-:Y:S05]  /*10350*/  BRA `(.L_x_331) ;  /* 0xfffffff800607947 */ /* 0x000fea000383ffff */
.L_x_316:
[----:B0-----:R0:W1:Y:S02]  /*10360*/  SYNCS.PHASECHK.TRANS64.TRYWAIT P0, [R9+URZ], R4 ;  /* 0x00000004090075a7 */ /* 0x001064000800017f */
[----:B-1----:R-:W-:Y:S05]  /*10370*/  @!P0 NANOSLEEP.SYNCS 0x989680 ;  /* 0x009896800000895d */ /* 0x002fea0003900000 */
[----:B------:R-:W1:Y:S02]  /*10380*/  @!P0 SYNCS.PHASECHK.TRANS64 P0, [R9+URZ], R4 ;  /* 0x00000004090085a7 */ /* 0x000e64000800007f */
[----:B-1----:R-:W-:Y:S05]  /*10390*/  @!P0 BRA `(.L_x_316) ;  /* 0xfffffffc00f08947 */ /* 0x002fea000383ffff */
[----:B------:R-:W-:Y:S05]  /*103a0*/  BRA `(.L_x_332) ;  /* 0xfffffff800707947 */ /* 0x000fea000383ffff */
.L_x_317:
[----:B0-----:R0:W1:Y:S02]  /*103b0*/  SYNCS.PHASECHK.TRANS64.TRYWAIT P0, [R6+URZ], R5 ;  /* 0x00000005060075a7 */ /* 0x001064000800017f */
[----:B-1----:R-:W-:Y:S05]  /*103c0*/  @!P0 NANOSLEEP.SYNCS 0x989680 ;  /* 0x009896800000895d */ /* 0x002fea0003900000 */
[----:B------:R-:W1:Y:S02]  /*103d0*/  @!P0 SYNCS.PHASECHK.TRANS64 P0, [R6+URZ], R5 ;  /* 0x00000005060085a7 */ /* 0x000e64000800007f */
[----:B-1----:R-:W-:Y:S05]  /*103e0*/  @!P0 BRA `(.L_x_317) ;  /* 0xfffffffc00f08947 */ /* 0x002fea000383ffff */
[----:B------:R-:W-:Y:S05]  /*103f0*/  BRA `(.L_x_333) ;  /* 0xfffffff800807947 */ /* 0x000fea000383ffff */
.L_x_318:
[----:B0-----:R0:W1:Y:S02]  /*10400*/  SYNCS.PHASECHK.TRANS64.TRYWAIT P0, [R9+URZ], R4 ;  /* 0x00000004090075a7 */ /* 0x001064000800017f */
[----:B-1----:R-:W-:Y:S05]  /*10410*/  @!P0 NANOSLEEP.SYNCS 0x989680 ;  /* 0x009896800000895d */ /* 0x002fea0003900000 */
[----:B------:R-:W1:Y:S02]  /*10420*/  @!P0 SYNCS.PHASECHK.TRANS64 P0, [R9+URZ], R4 ;  /* 0x00000004090085a7 */ /* 0x000e64000800007f */
[----:B-1----:R-:W-:Y:S05]  /*10430*/  @!P0 BRA `(.L_x_318) ;  /* 0xfffffffc00f08947 */ /* 0x002fea000383ffff */
[----:B------:R-:W-:Y:S05]  /*10440*/  BRA `(.L_x_334) ;  /* 0xfffffff800907947 */ /* 0x000fea000383ffff */
.L_x_319:
[----:B0-----:R0:W1:Y:S02]  /*10450*/  SYNCS.PHASECHK.TRANS64.TRYWAIT P0, [R6+URZ], R5 ;  /* 0x00000005060075a7 */ /* 0x001064000800017f */
[----:B-1----:R-:W-:Y:S05]  /*10460*/  @!P0 NANOSLEEP.SYNCS 0x989680 ;  /* 0x009896800000895d */ /* 0x002fea0003900000 */
[----:B------:R-:W1:Y:S02]  /*10470*/  @!P0 SYNCS.PHASECHK.TRANS64 P0, [R6+URZ], R5 ;  /* 0x00000005060085a7 */ /* 0x000e64000800007f */
[----:B-1----:R-:W-:Y:S05]  /*10480*/  @!P0 BRA `(.L_x_319) ;  /* 0xfffffffc00f08947 */ /* 0x002fea000383ffff */
[----:B------:R-:W-:Y:S05]  /*10490*/  BRA `(.L_x_335) ;  /* 0xfffffff800a07947 */ /* 0x000fea000383ffff */
.L_x_320:
[----:B-1----:R1:W2:Y:S02]  /*104a0*/  SYNCS.PHASECHK.TRANS64.TRYWAIT P0, [R9+URZ], R4 ;  /* 0x00000004090075a7 */ /* 0x0022a4000800017f */
[----:B--2---:R-:W-:Y:S05]  /*104b0*/  @!P0 NANOSLEEP.SYNCS 0x989680 ;  /* 0x009896800000895d */ /* 0x004fea0003900000 */
[----:B------:R-:W2:Y:S02]  /*104c0*/  @!P0 SYNCS.PHASECHK.TRANS64 P0, [R9+URZ], R4 ;  /* 0x00000004090085a7 */ /* 0x000ea4000800007f */
[----:B--2---:R-:W-:Y:S05]  /*104d0*/  @!P0 BRA `(.L_x_320) ;  /* 0xfffffffc00f08947 */ /* 0x004fea000383ffff */
[----:B------:R-:W-:Y:S05]  /*104e0*/  BRA `(.L_x_336) ;  /* 0xfffffff800a87947 */ /* 0x000fea000383ffff */
.L_x_337:
[----:B------:R-:W-:-:S00]  /*104f0*/  BRA `(.L_x_337) ;  /* 0xfffffffc00fc7947 */ /* 0x000fc0000383ffff */
[----:B------:R-:W-:-:S00]  /*10500*/  NOP ;  /* 0x0000000000007918 */ /* 0x000fc00000000000 */
[----:B------:R-:W-:-:S00]  /*10510*/  NOP ;  /* 0x0000000000007918 */ /* 0x000fc00000000000 */
[----:B------:R-:W-:-:S00]  /*10520*/  NOP ;  /* 0x0000000000007918 */ /* 0x000fc00000000000 */
[----:B------:R-:W-:-:S00]  /*10530*/  NOP ;  /* 0x0000000000007918 */ /* 0x000fc00000000000 */
[----:B------:R-:W-:-:S00]  /*10540*/  NOP ;  /* 0x0000000000007918 */ /* 0x000fc00000000000 */
[----:B------:R-:W-:-:S00]  /*10550*/  NOP ;  /* 0x0000000000007918 */ /* 0x000fc00000000000 */
[----:B------:R-:W-:-:S00]  /*10560*/  NOP ;  /* 0x0000000000007918 */ /* 0x000fc00000000000 */
[----:B------:R-:W-:-:S00]  /*10570*/  NOP ;  /* 0x0000000000007918 */ /* 0x000fc00000000000 */
.L_x_338:


//--------------------- .nv.shared._ZN7cutlass13device_kernelINS_4gemm6kernel13GemmUniversalIN4cute5tupleIJiiiiEEENS1_10collective13CollectiveMmaINS1_37MainloopSm90TmaGmmaWarpSpecializedFP8ILi7ENS5_IJNS4_1CILi1EEESB_SB_EEENS1_32KernelTmaWarpSpecializedPingpongEEENS5_IJNSA_ILi64EEENSA_ILi256EEENSA_ILi32EEEEEENS_12float_e5m2_tENS5_IJlSB_lEEESJ_SK_NS4_8TiledMMAINS4_8MMA_AtomIJNS4_4SM904GMMA31MMA_64x256x32_F32E5M2E5M2_SS_TNILNSO_7ScaleInE1ELSQ_1EEEEEENS4_6LayoutISC_NS5_IJNSA_ILi0EEESU_SU_EEEEENS5_IJNS4_10UnderscoreESX_SX_EEEEENS4_13SM90_TMA_LOADENS4_14ComposedLayoutINS4_7SwizzleILi1ELi4ELi3EEENS4_18smem_ptr_flag_bitsILi8EEENST_INS5_IJNSA_ILi8EEESH_EEENS5_IJSH_SB_EEEEEEEvNS4_8identityES10_S1A_vS1B_EENS_8epilogue10collective6detail29Sm90TmaWarpSpecializedAdapterINS1E_15DefaultEpilogueISJ_SK_SK_NS1D_6thread17LinearCombinationISJ_Li1EffLNS1I_9ScaleType4KindE0ELNS_15FloatRoundStyleE2ESJ_EENS1_15EpilogueDefaultEEEEEvvEEEEvNT_6ParamsE --------------------------
	.section	.nv.shared._ZN7cutlass13device_kernelINS_4gemm6kernel13GemmUniversalIN4cute5tupleIJiiiiEEENS1_10collective13CollectiveMmaINS1_37MainloopSm90TmaGmmaWarpSpecializedFP8ILi7ENS5_IJNS4_1CILi1EEESB_SB_EEENS1_32KernelTmaWarpSpecializedPingpongEEENS5_IJNSA_ILi64EEENSA_ILi256EEENSA_ILi32EEEEEENS_12float_e5m2_tENS5_IJlSB_lEEESJ_SK_NS4_8TiledMMAINS4_8MMA_AtomIJNS4_4SM904GMMA31MMA_64x256x32_F32E5M2E5M2_SS_TNILNSO_7ScaleInE1ELSQ_1EEEEEENS4_6LayoutISC_NS5_IJNSA_ILi0EEESU_SU_EEEEENS5_IJNS4_10UnderscoreESX_SX_EEEEENS4_13SM90_TMA_LOADENS4_14ComposedLayoutINS4_7SwizzleILi1ELi4ELi3EEENS4_18smem_ptr_flag_bitsILi8EEENST_INS5_IJNSA_ILi8EEESH_EEENS5_IJSH_SB_EEEEEEEvNS4_8identityES10_S1A_vS1B_EENS_8epilogue10collective6detail29Sm90TmaWarpSpecializedAdapterINS1E_15DefaultEpilogueISJ_SK_SK_NS1D_6thread17LinearCombinationISJ_Li1EffLNS1I_9ScaleType4KindE0ELNS_15FloatRoundStyleE2ESJ_EENS1_15EpilogueDefaultEEEEEvvEEEEvNT_6ParamsE,"aw",@nobits
	.sectionflags	@""
	.align	16
	.zero		1024


//--------------------- .nv.shared.reserved.0     --------------------------
	.section	.nv.shared.reserved.0,"aw",@nobits
	.weak		__nv_reservedSMEM_offset_0_alias
	.size		__nv_reservedSMEM_offset_0_alias, 0, 0
	.other		__nv_reservedSMEM_offset_0_alias,@"STO_CUDA_RESERVED_SHARED STV_DEFAULT"
__nv_reservedSMEM_offset_0_alias:
	.zero		0


//--------------------- .nv.global                --------------------------
	.section	.nv.global,"aw",@nobits
.nv.global:
	.type		_ZN40_INTERNAL_807c87d3_4_k_cu_8192fc69_219354cute1_E,@object
	.size		_ZN40_INTERNAL_807c87d3_4_k_cu_8192fc69_219354cute1_E,(_ZN40_INTERNAL_807c87d3_4_k_cu_8192fc69_219354cuda3std3__45__cpo6cbeginE - _ZN40_INTERNAL_807c87d3_4_k_cu_8192fc69_219354cute1_E)
_ZN40_INTERNAL_807c87d3_4_k_cu_8192fc69_219354cute1_E:
	.zero		1
	.type		_ZN40_INTERNAL_807c87d3_4_k_cu_8192fc69_219354cuda3std3__45__cpo6cbeginE,@object
	.size		_ZN40_INTERNAL_807c87d3_4_k_cu_8192fc69_219354cuda3std3__45__cpo6cbeginE,(_ZN40_INTERNAL_807c87d3_4_k_cu_8192fc69_219354cuda3std3__48in_placeE - _ZN40_INTERNAL_807c87d3_4_k_cu_8192fc69_219354cuda3std3__45__cpo6cbeginE)
_ZN40_INTERNAL_807c87d3_4_k_cu_8192fc69_219354cuda3std3__45__cpo6cbeginE:
	.zero		1
	.type		_ZN40_INTERNAL_807c87d3_4_k_cu_8192fc69_219354cuda3std3__48in_placeE,@object
	.size		_ZN40_INTERNAL_807c87d3_4_k_cu_8192fc69_219354cuda3std3__48in_placeE,(_ZN40_INTERNAL_807c87d3_4_k_cu_8192fc69_219354cuda3std6ranges3__45__cpo9iter_moveE - _ZN40_INTERNAL_807c87d3_4_k_cu_8192fc69_219354cuda3std3__48in_placeE)
_ZN40_INTERNAL_807c87d3_4_k_cu_8192fc69_219354cuda3std3__48in_placeE:
	.zero		1
	.type		_ZN40_INTERNAL_807c87d3_4_k_cu_8192fc69_219354cuda3std6ranges3__45__cpo9iter_moveE,@object
	.size		_ZN40_INTERNAL_807c87d3_4_k_cu_8192fc69_219354cuda3std6ranges3__45__cpo9iter_moveE,(_ZN40_INTERNAL_807c87d3_4_k_cu_8192fc69_219354cuda3std3__45__cpo5beginE - _ZN40_INTERNAL_807c87d3_4_k_cu_8192fc69_219354cuda3std6ranges3__45__cpo9iter_moveE)
_ZN40_INTERNAL_807c87d3_4_k_cu_8192fc69_219354cuda3std6ranges3__45__cpo9iter_moveE:
	.zero		1
	.type		_ZN40_INTERNAL_807c87d3_4_k_cu_8192fc69_219354cuda3std3__45__cpo5beginE,@object
	.size		_ZN40_INTERNAL_807c87d3_4_k_cu_8192fc69_219354cuda3std3__45__cpo5beginE,(_ZN40_INTERNAL_807c87d3_4_k_cu_8192fc69_219354cuda3std3__442_GLOBAL__N__807c87d3_4_k_cu_8192fc69_219356ignoreE - _ZN40_INTERNAL_807c87d3_4_k_cu_8192fc69_219354cuda3std3__45__cpo5beginE)
_ZN40_INTERNAL_807c87d3_4_k_cu_8192fc69_219354cuda3std3__45__cpo5beginE:
	.zero		1
	.type		_ZN40_INTERNAL_807c87d3_4_k_cu_8192fc69_219354cuda3std3__442_GLOBAL__N__807c87d3_4_k_cu_8192fc69_219356ignoreE,@object
	.size		_ZN40_INTERNAL_807c87d3_4_k_cu_8192fc69_219354cuda3std3__442_GLOBAL__N__807c87d3_4_k_cu_8192fc69_219356ignoreE,(_ZN40_INTERNAL_807c87d3_4_k_cu_8192fc69_219354cute7productE - _ZN40_INTERNAL_807c87d3_4_k_cu_8192fc69_219354cuda3std3__442_GLOBAL__N__807c87d3_4_k_cu_8192fc69_219356ignoreE)
_ZN40_INTERNAL_807c87d3_4_k_cu_8192fc69_219354cuda3std3__442_GLOBAL__N__807c87d3_4_k_cu_8192fc69_219356ignoreE:
	.zero		1
	.type		_ZN40_INTERNAL_807c87d3_4_k_cu_8192fc69_219354cute7productE,@object
	.size		_ZN40_INTERNAL_807c87d3_4_k_cu_8192fc69_219354cute7productE,(_ZN40_INTERNAL_807c87d3_4_k_cu_8192fc69_219354cuda3std3__45__cpo3endE - _ZN40_INTERNAL_807c87d3_4_k_cu_8192fc69_219354cute7productE)
_ZN40_INTERNAL_807c87d3_4_k_cu_8192fc69_219354cute7productE:
	.zero		1
	.type		_ZN40_INTERNAL_807c87d3_4_k_cu_8192fc69_219354cuda3std3__45__cpo3endE,@object
	.size		_ZN40_INTERNAL_807c87d3_4_k_cu_8192fc69_219354cuda3std3__45__cpo3endE,(_ZN40_INTERNAL_807c87d3_4_k_cu_8192fc69_219354cuda3std3__419piecewise_constructE - _ZN40_INTERNAL_807c87d3_4_k_cu_8192fc69_219354cuda3std3__45__cpo3endE)
_ZN40_INTERNAL_807c87d3_4_k_cu_8192fc69_219354cuda3std3__45__cpo3endE:
	.zero		1
	.type		_ZN40_INTERNAL_807c87d3_4_k_cu_8192fc69_219354cuda3std3__419piecewise_constructE,@object
	.size		_ZN40_INTERNAL_807c87d3_4_k_cu_8192fc69_219354cuda3std3__419piecewise_constructE,(_ZN40_INTERNAL_807c87d3_4_k_cu_8192fc69_219354cuda3std3__45__cpo4cendE - _ZN40_INTERNAL_807c87d3_4_k_cu_8192fc69_219354cuda3std3__419piecewise_constructE)
_ZN40_INTERNAL_807c87d3_4_k_cu_8192fc69_219354cuda3std3__419piecewise_constructE:
	.zero		1
	.type		_ZN40_INTERNAL_807c87d3_4_k_cu_8192fc69_219354cuda3std3__45__cpo4cendE,@object
	.size		_ZN40_INTERNAL_807c87d3_4_k_cu_8192fc69_219354cuda3std3__45__cpo4cendE,(_ZN40_INTERNAL_807c87d3_4_k_cu_8192fc69_219354cuda3std6ranges3__45__cpo4swapE - _ZN40_INTERNAL_807c87d3_4_k_cu_8192fc69_219354cuda3std3__45__cpo4cendE)
_ZN40_INTERNAL_807c87d3_4_k_cu_8192fc69_219354cuda3std3__45__cpo4cendE:
	.zero		1
	.type		_ZN40_INTERNAL_807c87d3_4_k_cu_8192fc69_219354cuda3std6ranges3__45__cpo4swapE,@object
	.size		_ZN40_INTERNAL_807c87d3_4_k_cu_8192fc69_219354cuda3std6ranges3__45__cpo4swapE,(.L_7 - _ZN40_INTERNAL_807c87d3_4_k_cu_8192fc69_219354cuda3std6ranges3__45__cpo4swapE)
_ZN40_INTERNAL_807c87d3_4_k_cu_8192fc69_219354cuda3std6ranges3__45__cpo4swapE:
	.zero		1
.L_7:


//--------------------- .nv.constant0._ZN7cutlass13device_kernelINS_4gemm6kernel13GemmUniversalIN4cute5tupleIJiiiiEEENS1_10collective13CollectiveMmaINS1_37MainloopSm90TmaGmmaWarpSpecializedFP8ILi7ENS5_IJNS4_1CILi1EEESB_SB_EEENS1_32KernelTmaWarpSpecializedPingpongEEENS5_IJNSA_ILi64EEENSA_ILi256EEENSA_ILi32EEEEEENS_12float_e5m2_tENS5_IJlSB_lEEESJ_SK_NS4_8TiledMMAINS4_8MMA_AtomIJNS4_4SM904GMMA31MMA_64x256x32_F32E5M2E5M2_SS_TNILNSO_7ScaleInE1ELSQ_1EEEEEENS4_6LayoutISC_NS5_IJNSA_ILi0EEESU_SU_EEEEENS5_IJNS4_10UnderscoreESX_SX_EEEEENS4_13SM90_TMA_LOADENS4_14ComposedLayoutINS4_7SwizzleILi1ELi4ELi3EEENS4_18smem_ptr_flag_bitsILi8EEENST_INS5_IJNSA_ILi8EEESH_EEENS5_IJSH_SB_EEEEEEEvNS4_8identityES10_S1A_vS1B_EENS_8epilogue10collective6detail29Sm90TmaWarpSpecializedAdapterINS1E_15DefaultEpilogueISJ_SK_SK_NS1D_6thread17LinearCombinationISJ_Li1EffLNS1I_9ScaleType4KindE0ELNS_15FloatRoundStyleE2ESJ_EENS1_15EpilogueDefaultEEEEEvvEEEEvNT_6ParamsE --------------------------
	.section	.nv.constant0._ZN7cutlass13device_kernelINS_4gemm6kernel13GemmUniversalIN4cute5tupleIJiiiiEEENS1_10collective13CollectiveMmaINS1_37MainloopSm90TmaGmmaWarpSpecializedFP8ILi7ENS5_IJNS4_1CILi1EEESB_SB_EEENS1_32KernelTmaWarpSpecializedPingpongEEENS5_IJNSA_ILi64EEENSA_ILi256EEENSA_ILi32EEEEEENS_12float_e5m2_tENS5_IJlSB_lEEESJ_SK_NS4_8TiledMMAINS4_8MMA_AtomIJNS4_4SM904GMMA31MMA_64x256x32_F32E5M2E5M2_SS_TNILNSO_7ScaleInE1ELSQ_1EEEEEENS4_6LayoutISC_NS5_IJNSA_ILi0EEESU_SU_EEEEENS5_IJNS4_10UnderscoreESX_SX_EEEEENS4_13SM90_TMA_LOADENS4_14ComposedLayoutINS4_7SwizzleILi1ELi4ELi3EEENS4_18smem_ptr_flag_bitsILi8EEENST_INS5_IJNSA_ILi8EEESH_EEENS5_IJSH_SB_EEEEEEEvNS4_8identityES10_S1A_vS1B_EENS_8epilogue10collective6detail29Sm90TmaWarpSpecializedAdapterINS1E_15DefaultEpilogueISJ_SK_SK_NS1D_6thread17LinearCombinationISJ_Li1EffLNS1I_9ScaleType4KindE0ELNS_15FloatRoundStyleE2ESJ_EENS1_15EpilogueDefaultEEEEEvvEEEEvNT_6ParamsE,"a",@progbits
	.sectionflags	@""
	.align	4
.nv.constant0._ZN7cutlass13device_kernelINS_4gemm6kernel13GemmUniversalIN4cute5tupleIJiiiiEEENS1_10collective13CollectiveMmaINS1_37MainloopSm90TmaGmmaWarpSpecializedFP8ILi7ENS5_IJNS4_1CILi1EEESB_SB_EEENS1_32KernelTmaWarpSpecializedPingpongEEENS5_IJNSA_ILi64EEENSA_ILi256EEENSA_ILi32EEEEEENS_12float_e5m2_tENS5_IJlSB_lEEESJ_SK_NS4_8TiledMMAINS4_8MMA_AtomIJNS4_4SM904GMMA31MMA_64x256x32_F32E5M2E5M2_SS_TNILNSO_7ScaleInE1ELSQ_1EEEEEENS4_6LayoutISC_NS5_IJNSA_ILi0EEESU_SU_EEEEENS5_IJNS4_10UnderscoreESX_SX_EEEEENS4_13SM90_TMA_LOADENS4_14ComposedLayoutINS4_7SwizzleILi1ELi4ELi3EEENS4_18smem_ptr_flag_bitsILi8EEENST_INS5_IJNSA_ILi8EEESH_EEENS5_IJSH_SB_EEEEEEEvNS4_8identityES10_S1A_vS1B_EENS_8epilogue10collective6detail29Sm90TmaWarpSpecializedAdapterINS1E_15DefaultEpilogueISJ_SK_SK_NS1D_6thread17LinearCombinationISJ_Li1EffLNS1I_9ScaleType4KindE0ELNS_15FloatRoundStyleE2ESJ_EENS1_15EpilogueDefaultEEEEEvvEEEEvNT_6ParamsE:
	.zero		1664


//--------------------- SYMBOLS --------------------------

	.type		.nv.reservedSmem.offset0,@object
	.size		.nv.reservedSmem.offset0,0x4
